	.target	sm_86

	.elftype	@"ET_EXEC"


//--------------------- .note.nv.tkinfo           --------------------------
	.section	.note.nv.tkinfo,"",@"SHT_NOTE"
	.sectionflags	@"SHF_NOTE_NV_TKINFO"
	.tkinfo
        /*0018*/ 	.word	0x00000002
        /*0030*/ 	.string	""
        /*0030*/ 	.string	"ptxas"
        /*0030*/ 	.string	"Cuda compilation tools, release 13.1, V13.1.80"
        /*0030*/ 	.string	"Build cuda_13.1.r13.1/compiler.36836380_0"
        /*0030*/ 	.string	"-v  -arch sm_86 "



//--------------------- .note.nv.cuinfo           --------------------------
	.section	.note.nv.cuinfo,"",@"SHT_NOTE"
	.sectionflags	@"SHF_NOTE_NV_CUINFO"
        /*0018*/ 	.short	0x0002
        /*001a*/ 	.short	0x0050
        /*001c*/ 	.short	0x0083
	.zero		2


//--------------------- .nv.info                  --------------------------
	.section	.nv.info,"",@"SHT_CUDA_INFO"
	.align	4


	//----- nvinfo : EIATTR_REGCOUNT
	.align		4
        /*0000*/ 	.byte	0x04, 0x2f
        /*0002*/ 	.short	(.L_1 - .L_0)
	.align		4
.L_0:
        /*0004*/ 	.word	index@(gemm_mma_kernel)
        /*0008*/ 	.word	0x00000080


	//----- nvinfo : EIATTR_FRAME_SIZE
	.align		4
.L_1:
        /*000c*/ 	.byte	0x04, 0x11
        /*000e*/ 	.short	(.L_3 - .L_2)
	.align		4
.L_2:
        /*0010*/ 	.word	index@(gemm_mma_kernel)
        /*0014*/ 	.word	0x00000008


	//----- nvinfo : EIATTR_MIN_STACK_SIZE
	.align		4
.L_3:
        /*0018*/ 	.byte	0x04, 0x12
        /*001a*/ 	.short	(.L_5 - .L_4)
	.align		4
.L_4:
        /*001c*/ 	.word	index@(gemm_mma_kernel)
        /*0020*/ 	.word	0x00000008
.L_5:


//--------------------- .nv.info.gemm_mma_kernel  --------------------------
	.section	.nv.info.gemm_mma_kernel,"",@"SHT_CUDA_INFO"
	.sectionflags	@""
	.align	4


	//----- nvinfo : EIATTR_CUDA_API_VERSION
	.align		4
        /*0000*/ 	.byte	0x04, 0x37
        /*0002*/ 	.short	(.L_7 - .L_6)
.L_6:
        /*0004*/ 	.word	0x00000083


	//----- nvinfo : EIATTR_SW2861232_WAR
	.align		4
.L_7:
        /*0008*/ 	.byte	0x01, 0x35
	.zero		2


	//----- nvinfo : EIATTR_PARAM_CBANK
	.align		4
        /*000c*/ 	.byte	0x04, 0x0a
        /*000e*/ 	.short	(.L_9 - .L_8)
	.align		4
.L_8:
        /*0010*/ 	.word	index@(.nv.constant0.gemm_mma_kernel)
        /*0014*/ 	.short	0x0160
        /*0016*/ 	.short	0x0024


	//----- nvinfo : EIATTR_CBANK_PARAM_SIZE
	.align		4
.L_9:
        /*0018*/ 	.byte	0x03, 0x19
        /*001a*/ 	.short	0x0024


	//----- nvinfo : EIATTR_KPARAM_INFO
	.align		4
        /*001c*/ 	.byte	0x04, 0x17
        /*001e*/ 	.short	(.L_11 - .L_10)
.L_10:
        /*0020*/ 	.word	0x00000000
        /*0024*/ 	.short	0x0005
        /*0026*/ 	.short	0x0020
        /*0028*/ 	.byte	0x00, 0xf0, 0x11, 0x00


	//----- nvinfo : EIATTR_KPARAM_INFO
	.align		4
.L_11:
        /*002c*/ 	.byte	0x04, 0x17
        /*002e*/ 	.short	(.L_13 - .L_12)
.L_12:
        /*0030*/ 	.word	0x00000000
        /*0034*/ 	.short	0x0004
        /*0036*/ 	.short	0x001c
        /*0038*/ 	.byte	0x00, 0xf0, 0x11, 0x00


	//----- nvinfo : EIATTR_KPARAM_INFO
	.align		4
.L_13:
        /*003c*/ 	.byte	0x04, 0x17
        /*003e*/ 	.short	(.L_15 - .L_14)
.L_14:
        /*0040*/ 	.word	0x00000000
        /*0044*/ 	.short	0x0003
        /*0046*/ 	.short	0x0018
        /*0048*/ 	.byte	0x00, 0xf0, 0x11, 0x00


	//----- nvinfo : EIATTR_KPARAM_INFO
	.align		4
.L_15:
        /*004c*/ 	.byte	0x04, 0x17
        /*004e*/ 	.short	(.L_17 - .L_16)
.L_16:
        /*0050*/ 	.word	0x00000000
        /*0054*/ 	.short	0x0002
        /*0056*/ 	.short	0x0010
        /*0058*/ 	.byte	0x00, 0xf0, 0x21, 0x00


	//----- nvinfo : EIATTR_KPARAM_INFO
	.align		4
.L_17:
        /*005c*/ 	.byte	0x04, 0x17
        /*005e*/ 	.short	(.L_19 - .L_18)
.L_18:
        /*0060*/ 	.word	0x00000000
        /*0064*/ 	.short	0x0001
        /*0066*/ 	.short	0x0008
        /*0068*/ 	.byte	0x00, 0xf0, 0x21, 0x00


	//----- nvinfo : EIATTR_KPARAM_INFO
	.align		4
.L_19:
        /*006c*/ 	.byte	0x04, 0x17
        /*006e*/ 	.short	(.L_21 - .L_20)
.L_20:
        /*0070*/ 	.word	0x00000000
        /*0074*/ 	.short	0x0000
        /*0076*/ 	.short	0x0000
        /*0078*/ 	.byte	0x00, 0xf0, 0x21, 0x00


	//----- nvinfo : EIATTR_WMMA_USED
	.align		4
.L_21:
        /*007c*/ 	.byte	0x01, 0x2b
	.zero		2


	//----- nvinfo : EIATTR_MAXREG_COUNT
	.align		4
        /*0080*/ 	.byte	0x03, 0x1b
        /*0082*/ 	.short	0x0080


	//----- nvinfo : EIATTR_NUM_BARRIERS
	.align		4
        /*0084*/ 	.byte	0x02, 0x4c
        /*0086*/ 	.byte	0x01
	.zero		1


	//----- nvinfo : EIATTR_ANNOTATIONS
	.align		4
        /*0088*/ 	.byte	0x04, 0x55
        /*008a*/ 	.short	(.L_23 - .L_22)


	//   ....[0]....
.L_22:
        /*008c*/ 	.word	0x00000001
        /*0090*/ 	.byte	0x30, 0x06, 0x00, 0x00, 0x01, 0x00, 0x00, 0x00, 0x70, 0x06, 0x00, 0x00, 0x01, 0x00, 0x00, 0x00
        /*00a0*/ 	.byte	0xe0, 0x09, 0x00, 0x00, 0x01, 0x00, 0x00, 0x00, 0x20, 0x36, 0x00, 0x00


	//----- nvinfo : EIATTR_MERCURY_ISA_VERSION
	.align		4
.L_23:
        /*00ac*/ 	.byte	0x03, 0x5f
        /*00ae*/ 	.short	0x0000


	//----- nvinfo : EIATTR_EXIT_INSTR_OFFSETS
	.align		4
        /*00b0*/ 	.byte	0x04, 0x1c
        /*00b2*/ 	.short	(.L_25 - .L_24)


	//   ....[0]....
.L_24:
        /*00b4*/ 	.word	0x000036a0


	//   ....[1]....
        /*00b8*/ 	.word	0x00004d70


	//   ....[2]....
        /*00bc*/ 	.word	0x00004ed0


	//----- nvinfo : EIATTR_MAX_THREADS
	.align		4
.L_25:
        /*00c0*/ 	.byte	0x04, 0x05
        /*00c2*/ 	.short	(.L_27 - .L_26)
.L_26:
        /*00c4*/ 	.word	0x000001a0
        /*00c8*/ 	.word	0x00000001
        /*00cc*/ 	.word	0x00000001


	//----- nvinfo : EIATTR_CRS_STACK_SIZE
	.align		4
.L_27:
        /*00d0*/ 	.byte	0x04, 0x1e
        /*00d2*/ 	.short	(.L_29 - .L_28)
.L_28:
        /*00d4*/ 	.word	0x00000000
.L_29:


//--------------------- .nv.callgraph             --------------------------
	.section	.nv.callgraph,"",@"SHT_CUDA_CALLGRAPH"
	.align	4
	.sectionentsize	8
	.align		4
        /*0000*/ 	.word	0x00000000
	.align		4
        /*0004*/ 	.word	0xffffffff
	.align		4
        /*0008*/ 	.word	0x00000000
	.align		4
        /*000c*/ 	.word	0xfffffffe
	.align		4
        /*0010*/ 	.word	0x00000000
	.align		4
        /*0014*/ 	.word	0xfffffffd
	.align		4
        /*0018*/ 	.word	0x00000000
	.align		4
        /*001c*/ 	.word	0xfffffffc


//--------------------- .nv.rel.action            --------------------------
	.section	.nv.rel.action,"",@"SHT_CUDA_RELOCINFO"
	.align	8
	.sectionentsize	8
        /*0000*/ 	.byte	0x73, 0x00, 0x00, 0x00, 0x00, 0x00, 0x00, 0x00, 0x00, 0x00, 0x00, 0x11, 0x25, 0x00, 0x05, 0x36


//--------------------- .nv.constant0.gemm_mma_kernel --------------------------
	.section	.nv.constant0.gemm_mma_kernel,"a",@progbits
	.sectionflags	@""
	.align	4
.nv.constant0.gemm_mma_kernel:
	.zero		388


//--------------------- .text.gemm_mma_kernel     --------------------------
	.section	.text.gemm_mma_kernel,"ax",@progbits
	.sectioninfo	@"SHI_REGISTERS=128"
	.align	128
        .global         gemm_mma_kernel
        .type           gemm_mma_kernel,@function
        .size           gemm_mma_kernel,(.L_x_43 - gemm_mma_kernel)
        .other          gemm_mma_kernel,@"STO_CUDA_ENTRY STV_DEFAULT"
gemm_mma_kernel:
.text.gemm_mma_kernel:
[----:B------:R-:W-:Y:S02]  /*0000*/  IMAD.MOV.U32 R1, RZ, RZ, c[0x0][0x28] ;  /* 0x00000a00ff017624 */ /* 0x000fe400078e00ff */
[----:B------:R-:W1:Y:S01]  /*0010*/  S2R R54, SR_TID.X ;  /* 0x0000000000367919 */ /* 0x000e620000002100 */
[----:B------:R-:W2:Y:S01]  /*0020*/  S2UR UR4, SR_CTAID.Y ;  /* 0x00000000000479c3 */ /* 0x000ea20000002600 */
[----:B------:R-:W-:Y:S01]  /*0030*/  IMAD.MOV.U32 R3, RZ, RZ, c[0x0][0x180] ;  /* 0x00006000ff037624 */ /* 0x000fe200078e00ff */
[----:B------:R-:W-:Y:S01]  /*0040*/  ULDC.64 UR6, c[0x0][0x118] ;  /* 0x0000460000067ab9 */ /* 0x000fe20000000a00 */
[----:B------:R-:W3:Y:S01]  /*0050*/  S2R R110, SR_CTAID.X ;  /* 0x00000000006e7919 */ /* 0x000ee20000002500 */
[----:B------:R-:W-:Y:S01]  /*0060*/  IADD3 R1, R1, -0x8, RZ ;  /* 0xfffffff801017810 */ /* 0x000fe20007ffe0ff */
[----:B------:R-:W-:Y:S01]  /*0070*/  CS2R R88, SRZ ;  /* 0x0000000000587805 */ /* 0x000fe2000001ff00 */
[----:B------:R-:W-:Y:S01]  /*0080*/  ISETP.GE.AND P0, PT, R3, 0x1, PT ;  /* 0x000000010300780c */ /* 0x000fe20003f06270 */
[----:B------:R-:W-:Y:S01]  /*0090*/  CS2R R78, SRZ ;  /* 0x00000000004e7805 */ /* 0x000fe2000001ff00 */
        /* <DEDUP_REMOVED lines=15> */
[----:B-1----:R-:W-:Y:S01]  /*0190*/  SHF.R.S32.HI R0, RZ, 0x1f, R54 ;  /* 0x0000001fff007819 */ /* 0x002fe20000011436 */
[----:B--2---:R-:W-:Y:S01]  /*01a0*/  USHF.L.U32 UR4, UR4, 0x7, URZ ;  /* 0x0000000704047899 */ /* 0x004fe2000800063f */
[----:B------:R-:W-:Y:S01]  /*01b0*/  CS2R R14, SRZ ;  /* 0x00000000000e7805 */ /* 0x000fe2000001ff00 */
[----:B------:R-:W-:Y:S01]  /*01c0*/  CS2R R6, SRZ ;  /* 0x0000000000067805 */ /* 0x000fe2000001ff00 */
[----:B------:R-:W-:Y:S01]  /*01d0*/  LEA.HI R116, R0, R54, RZ, 0x5 ;  /* 0x0000003600747211 */ /* 0x000fe200078f28ff */
        /* <DEDUP_REMOVED lines=13> */
[----:B---3--:R-:W-:Y:S01]  /*02b0*/  IMAD.SHL.U32 R110, R110, 0x100, RZ ;  /* 0x000001006e6e7824 */ /* 0x008fe200078e00ff */
[----:B------:R-:W-:Y:S01]  /*02c0*/  SHF.R.S32.HI R116, RZ, 0x5, R116 ;  /* 0x00000005ff747819 */ /* 0x000fe20000011474 */
[----:B------:R-:W-:Y:S05]  /*02d0*/  @!P0 BRA `(.L_x_0) ;  /* 0x000033a000008947 */ /* 0x000fea0003800000 */
[----:B------:R-:W-:Y:S01]  /*02e0*/  IADD3 R3, R3, 0x3f, RZ ;  /* 0x0000003f03037810 */ /* 0x000fe20007ffe0ff */
[C---:B------:R-:W-:Y:S01]  /*02f0*/  IMAD.SHL.U32 R115, R54.reuse, 0x8, RZ ;  /* 0x0000000836737824 */ /* 0x040fe200078e00ff */
[----:B------:R-:W-:Y:S01]  /*0300*/  IADD3 R53, R54, 0x20, RZ ;  /* 0x0000002036357810 */ /* 0x000fe20007ffe0ff */
[----:B------:R-:W-:Y:S01]  /*0310*/  IMAD.MOV.U32 R84, RZ, RZ, RZ ;  /* 0x000000ffff547224 */ /* 0x000fe200078e00ff */
[----:B------:R-:W-:Y:S01]  /*0320*/  SHF.R.S32.HI R4, RZ, 0x1f, R3 ;  /* 0x0000001fff047819 */ /* 0x000fe20000011403 */
[----:B------:R-:W-:Y:S01]  /*0330*/  CS2R R82, SRZ ;  /* 0x0000000000527805 */ /* 0x000fe2000001ff00 */
[----:B------:R-:W-:Y:S01]  /*0340*/  SHF.R.S32.HI R2, RZ, 0x1f, R115 ;  /* 0x0000001fff027819 */ /* 0x000fe20000011473 */
[----:B------:R-:W-:Y:S01]  /*0350*/  IMAD.SHL.U32 R119, R53, 0x8, RZ ;  /* 0x0000000835777824 */ /* 0x000fe200078e00ff */
[----:B------:R-:W-:Y:S01]  /*0360*/  LEA.HI R49, R4, R3, RZ, 0x6 ;  /* 0x0000000304317211 */ /* 0x000fe200078f30ff */
[----:B------:R-:W-:Y:S01]  /*0370*/  IMAD.MOV.U32 R12, RZ, RZ, RZ ;  /* 0x000000ffff0c7224 */ /* 0x000fe200078e00ff */
[CC--:B------:R-:W-:Y:S01]  /*0380*/  LEA.HI R3, R2.reuse, R115.reuse, RZ, 0x6 ;  /* 0x0000007302037211 */ /* 0x0c0fe200078f30ff */
[----:B------:R-:W-:Y:S01]  /*0390*/  CS2R R14, SRZ ;  /* 0x00000000000e7805 */ /* 0x000fe2000001ff00 */
[----:B------:R-:W-:Y:S01]  /*03a0*/  LEA.HI R4, R2, R115, RZ, 0x8 ;  /* 0x0000007302047211 */ /* 0x000fe200078f40ff */
[----:B------:R-:W-:Y:S01]  /*03b0*/  IMAD.MOV.U32 R16, RZ, RZ, RZ ;  /* 0x000000ffff107224 */ /* 0x000fe200078e00ff */
[----:B------:R-:W-:Y:S01]  /*03c0*/  LOP3.LUT R2, R3, 0xffffffc0, RZ, 0xc0, !PT ;  /* 0xffffffc003027812 */ /* 0x000fe200078ec0ff */
[----:B------:R-:W-:Y:S01]  /*03d0*/  IMAD.MOV.U32 R18, RZ, RZ, RZ ;  /* 0x000000ffff127224 */ /* 0x000fe200078e00ff */
[----:B------:R-:W-:Y:S01]  /*03e0*/  LOP3.LUT R6, R4, 0xffffff00, RZ, 0xc0, !PT ;  /* 0xffffff0004067812 */ /* 0x000fe200078ec0ff */
[----:B------:R-:W-:Y:S01]  /*03f0*/  CS2R R10, SRZ ;  /* 0x00000000000a7805 */ /* 0x000fe2000001ff00 */
[----:B------:R-:W-:Y:S01]  /*0400*/  SHF.R.S32.HI R4, RZ, 0x1f, R119 ;  /* 0x0000001fff047819 */ /* 0x000fe20000011477 */
[C---:B------:R-:W-:Y:S01]  /*0410*/  IMAD.IADD R123, R115.reuse, 0x1, -R2 ;  /* 0x00000001737b7824 */ /* 0x040fe200078e0a02 */
[----:B------:R-:W-:Y:S01]  /*0420*/  LEA.HI R48, R0, R54, RZ, 0x3 ;  /* 0x0000003600307211 */ /* 0x000fe200078f18ff */
[----:B------:R-:W-:Y:S01]  /*0430*/  IMAD.IADD R115, R115, 0x1, -R6 ;  /* 0x0000000173737824 */ /* 0x000fe200078e0a06 */
[----:B------:R-:W-:Y:S01]  /*0440*/  LEA.HI R2, R4, R119, RZ, 0x6 ;  /* 0x0000007704027211 */ /* 0x000fe200078f30ff */
[----:B------:R-:W-:Y:S01]  /*0450*/  IMAD.MOV.U32 R0, RZ, RZ, RZ ;  /* 0x000000ffff007224 */ /* 0x000fe200078e00ff */
[----:B------:R-:W-:Y:S01]  /*0460*/  SHF.R.S32.HI R50, RZ, 0x3, R48 ;  /* 0x00000003ff327819 */ /* 0x000fe20000011430 */
[----:B------:R-:W-:Y:S01]  /*0470*/  CS2R R20, SRZ ;  /* 0x0000000000147805 */ /* 0x000fe2000001ff00 */
[----:B------:R-:W-:Y:S01]  /*0480*/  LOP3.LUT R2, R2, 0xffffffc0, RZ, 0xc0, !PT ;  /* 0xffffffc002027812 */ /* 0x000fe200078ec0ff */
[----:B------:R-:W-:Y:S01]  /*0490*/  IMAD.MOV.U32 R22, RZ, RZ, RZ ;  /* 0x000000ffff167224 */ /* 0x000fe200078e00ff */
[C---:B------:R-:W-:Y:S01]  /*04a0*/  IADD3 R52, R54.reuse, 0x40, RZ ;  /* 0x0000004036347810 */ /* 0x040fe20007ffe0ff */
[----:B------:R-:W-:Y:S01]  /*04b0*/  CS2R R24, SRZ ;  /* 0x0000000000187805 */ /* 0x000fe2000001ff00 */
[----:B------:R-:W-:Y:S01]  /*04c0*/  SHF.R.S32.HI R48, RZ, 0x1f, R53 ;  /* 0x0000001fff307819 */ /* 0x000fe20000011435 */
[----:B------:R-:W-:Y:S01]  /*04d0*/  IMAD.IADD R122, R119, 0x1, -R2 ;  /* 0x00000001777a7824 */ /* 0x000fe200078e0a02 */
[----:B------:R-:W-:Y:S01]  /*04e0*/  IMNMX R2, R54, 0x3e0, !PT ;  /* 0x000003e036027817 */ /* 0x000fe20007800200 */
[----:B------:R-:W-:Y:S01]  /*04f0*/  IMAD.SHL.U32 R117, R52, 0x8, RZ ;  /* 0x0000000834757824 */ /* 0x000fe200078e00ff */
[-C--:B------:R-:W-:Y:S01]  /*0500*/  LEA.HI R125, R48, R53.reuse, RZ, 0x3 ;  /* 0x00000035307d7211 */ /* 0x080fe200078f18ff */
[----:B------:R-:W-:Y:S01]  /*0510*/  CS2R R26, SRZ ;  /* 0x00000000001a7805 */ /* 0x000fe2000001ff00 */
[----:B------:R-:W-:Y:S01]  /*0520*/  IADD3 R51, -R54, 0x1f, R2 ;  /* 0x0000001f36337810 */ /* 0x000fe20007ffe102 */
[----:B------:R-:W-:Y:S01]  /*0530*/  IMAD.MOV.U32 R28, RZ, RZ, RZ ;  /* 0x000000ffff1c7224 */ /* 0x000fe200078e00ff */
[----:B------:R-:W-:Y:S01]  /*0540*/  SHF.R.S32.HI R2, RZ, 0x1f, R52 ;  /* 0x0000001fff027819 */ /* 0x000fe20000011434 */
[----:B------:R-:W-:Y:S01]  /*0550*/  CS2R R30, SRZ ;  /* 0x00000000001e7805 */ /* 0x000fe2000001ff00 */
[----:B------:R-:W-:Y:S01]  /*0560*/  LEA.HI R120, R48, R53, RZ, 0x5 ;  /* 0x0000003530787211 */ /* 0x000fe200078f28ff */
[----:B------:R-:W-:Y:S01]  /*0570*/  IMAD.MOV.U32 R32, RZ, RZ, RZ ;  /* 0x000000ffff207224 */ /* 0x000fe200078e00ff */
[----:B------:R-:W-:Y:S01]  /*0580*/  IADD3 R48, R50, UR4, RZ ;  /* 0x0000000432307c10 */ /* 0x000fe2000fffe0ff */
[----:B------:R-:W-:Y:S01]  /*0590*/  CS2R R34, SRZ ;  /* 0x0000000000227805 */ /* 0x000fe2000001ff00 */
[CC--:B------:R-:W-:Y:S01]  /*05a0*/  LEA.HI R124, R2.reuse, R52.reuse, RZ, 0x3 ;  /* 0x00000034027c7211 */ /* 0x0c0fe200078f18ff */
[----:B------:R-:W-:Y:S01]  /*05b0*/  IMAD.MOV.U32 R36, RZ, RZ, RZ ;  /* 0x000000ffff247224 */ /* 0x000fe200078e00ff */
[----:B------:R-:W-:Y:S01]  /*05c0*/  LEA.HI R118, R2, R52, RZ, 0x5 ;  /* 0x0000003402767211 */ /* 0x000fe200078f28ff */
[----:B------:R-:W-:Y:S01]  /*05d0*/  IMAD R48, R48, c[0x0][0x180], RZ ;  /* 0x0000600030307a24 */ /* 0x000fe200078e02ff */
[----:B------:R-:W-:Y:S01]  /*05e0*/  SHF.R.S32.HI R2, RZ, 0x6, R49 ;  /* 0x00000006ff027819 */ /* 0x000fe20000011431 */
[----:B------:R-:W-:Y:S01]  /*05f0*/  CS2R R38, SRZ ;  /* 0x0000000000267805 */ /* 0x000fe2000001ff00 */
[----:B------:R-:W-:Y:S01]  /*0600*/  SHF.R.S32.HI R8, RZ, 0x1f, R117 ;  /* 0x0000001fff087819 */ /* 0x000fe20000011475 */
[----:B------:R-:W-:Y:S01]  /*0610*/  IMAD.MOV.U32 R40, RZ, RZ, RZ ;  /* 0x000000ffff287224 */ /* 0x000fe200078e00ff */
[----:B------:R-:W-:Y:S01]  /*0620*/  LEA.HI R4, R4, R119, RZ, 0x8 ;  /* 0x0000007704047211 */ /* 0x000fe200078f40ff */
[----:B------:R1:W-:Y:S01]  /*0630*/  STL [R1], R2 ;  /* 0x0000000201007387 */ /* 0x0003e20000100800 */
[-C--:B------:R-:W-:Y:S01]  /*0640*/  LEA.HI R3, R8, R117.reuse, RZ, 0x6 ;  /* 0x0000007508037211 */ /* 0x080fe200078f30ff */
[----:B------:R-:W-:Y:S01]  /*0650*/  CS2R R86, SRZ ;  /* 0x0000000000567805 */ /* 0x000fe2000001ff00 */
[----:B------:R-:W-:Y:S01]  /*0660*/  LOP3.LUT R6, R4, 0xffffff00, RZ, 0xc0, !PT ;  /* 0xffffff0004067812 */ /* 0x000fe200078ec0ff */
[----:B------:R2:W-:Y:S01]  /*0670*/  STL [R1+0x4], R48 ;  /* 0x0000043001007387 */ /* 0x0005e20000100800 */
[----:B------:R-:W-:Y:S01]  /*0680*/  LOP3.LUT R4, R3, 0xffffffc0, RZ, 0xc0, !PT ;  /* 0xffffffc003047812 */ /* 0x000fe200078ec0ff */
[----:B------:R-:W-:Y:S01]  /*0690*/  IMAD.MOV.U32 R72, RZ, RZ, RZ ;  /* 0x000000ffff487224 */ /* 0x000fe200078e00ff */
[----:B------:R-:W-:Y:S01]  /*06a0*/  IMNMX R3, R54, 0x7e0, !PT ;  /* 0x000007e036037817 */ /* 0x000fe20007800200 */
[----:B------:R-:W-:Y:S01]  /*06b0*/  IMAD.IADD R119, R119, 0x1, -R6 ;  /* 0x0000000177777824 */ /* 0x000fe200078e0a06 */
[----:B------:R-:W-:Y:S01]  /*06c0*/  LEA.HI R8, R8, R117, RZ, 0x8 ;  /* 0x0000007508087211 */ /* 0x000fe200078f40ff */
[----:B------:R-:W-:Y:S01]  /*06d0*/  IMAD.IADD R121, R117, 0x1, -R4 ;  /* 0x0000000175797824 */ /* 0x000fe200078e0a04 */
[----:B------:R-:W-:Y:S01]  /*06e0*/  IADD3 R3, -R54, 0x1f, R3 ;  /* 0x0000001f36037810 */ /* 0x000fe20007ffe103 */
[----:B------:R-:W-:Y:S01]  /*06f0*/  CS2R R6, SRZ ;  /* 0x0000000000067805 */ /* 0x000fe2000001ff00 */
[----:B------:R-:W-:Y:S01]  /*0700*/  SHF.R.S32.HI R125, RZ, 0x3, R125 ;  /* 0x00000003ff7d7819 */ /* 0x000fe2000001147d */
[----:B------:R-:W-:Y:S01]  /*0710*/  IMAD.MOV.U32 R4, RZ, RZ, RZ ;  /* 0x000000ffff047224 */ /* 0x000fe200078e00ff */
[----:B------:R-:W-:Y:S01]  /*0720*/  SHF.R.S32.HI R124, RZ, 0x3, R124 ;  /* 0x00000003ff7c7819 */ /* 0x000fe2000001147c */
[----:B------:R-:W-:Y:S01]  /*0730*/  CS2R R42, SRZ ;  /* 0x00000000002a7805 */ /* 0x000fe2000001ff00 */
[----:B------:R-:W-:Y:S01]  /*0740*/  LOP3.LUT R8, R8, 0xffffff00, RZ, 0xc0, !PT ;  /* 0xffffff0008087812 */ /* 0x000fe200078ec0ff */
[----:B------:R-:W-:Y:S01]  /*0750*/  IMAD.MOV.U32 R44, RZ, RZ, RZ ;  /* 0x000000ffff2c7224 */ /* 0x000fe200078e00ff */
[----:B------:R-:W-:Y:S01]  /*0760*/  LEA.HI R113, R3, 0x1, RZ, 0x1b ;  /* 0x0000000103717811 */ /* 0x000fe200078fd8ff */
[----:B------:R-:W-:Y:S01]  /*0770*/  CS2R R46, SRZ ;  /* 0x00000000002e7805 */ /* 0x000fe2000001ff00 */
[----:B------:R-:W-:Y:S01]  /*0780*/  IADD3 R3, R125, UR4, RZ ;  /* 0x000000047d037c10 */ /* 0x000fe2000fffe0ff */
[----:B------:R-:W-:Y:S01]  /*0790*/  IMAD.IADD R117, R117, 0x1, -R8 ;  /* 0x0000000175757824 */ /* 0x000fe200078e0a08 */
[----:B-1----:R-:W-:Y:S01]  /*07a0*/  IADD3 R2, R124, UR4, RZ ;  /* 0x000000047c027c10 */ /* 0x002fe2000fffe0ff */
[----:B------:R-:W-:Y:S01]  /*07b0*/  IMAD.MOV.U32 R8, RZ, RZ, RZ ;  /* 0x000000ffff087224 */ /* 0x000fe200078e00ff */
[----:B------:R-:W-:Y:S01]  /*07c0*/  LEA.HI R114, R51, 0x1, RZ, 0x1b ;  /* 0x0000000133727811 */ /* 0x000fe200078fd8ff */
[----:B------:R-:W-:Y:S01]  /*07d0*/  IMAD.MOV.U32 R74, RZ, RZ, RZ ;  /* 0x000000ffff4a7224 */ /* 0x000fe200078e00ff */
[----:B------:R-:W-:Y:S01]  /*07e0*/  CS2R R76, SRZ ;  /* 0x00000000004c7805 */ /* 0x000fe2000001ff00 */
[----:B------:R-:W-:Y:S01]  /*07f0*/  IMAD.MOV.U32 R78, RZ, RZ, RZ ;  /* 0x000000ffff4e7224 */ /* 0x000fe200078e00ff */
[----:B------:R-:W-:Y:S01]  /*0800*/  CS2R R80, SRZ ;  /* 0x0000000000507805 */ /* 0x000fe2000001ff00 */
[----:B------:R-:W-:Y:S01]  /*0810*/  IMAD.MOV.U32 R88, RZ, RZ, RZ ;  /* 0x000000ffff587224 */ /* 0x000fe200078e00ff */
[----:B------:R-:W-:Y:S01]  /*0820*/  CS2R R90, SRZ ;  /* 0x00000000005a7805 */ /* 0x000fe2000001ff00 */
[----:B------:R-:W-:Y:S01]  /*0830*/  SHF.R.S32.HI R120, RZ, 0x5, R120 ;  /* 0x00000005ff787819 */ /* 0x000fe20000011478 */
[----:B------:R-:W-:Y:S01]  /*0840*/  IMAD R3, R3, c[0x0][0x180], RZ ;  /* 0x0000600003037a24 */ /* 0x000fe200078e02ff */
[----:B------:R-:W-:Y:S01]  /*0850*/  SHF.R.S32.HI R118, RZ, 0x5, R118 ;  /* 0x00000005ff767819 */ /* 0x000fe20000011476 */
[----:B------:R-:W-:Y:S01]  /*0860*/  IMAD R2, R2, c[0x0][0x180], RZ ;  /* 0x0000600002027a24 */ /* 0x000fe200078e02ff */
[----:B------:R-:W-:-:S02]  /*0870*/  LOP3.LUT R114, R114, 0x3, RZ, 0xc0, !PT ;  /* 0x0000000372727812 */ /* 0x000fc400078ec0ff */
[----:B--2---:R-:W-:Y:S02]  /*0880*/  LOP3.LUT R113, R113, 0x3, RZ, 0xc0, !PT ;  /* 0x0000000371717812 */ /* 0x004fe400078ec0ff */
.L_x_26:
[----:B------:R-:W1:Y:S01]  /*0890*/  S2R R50, SR_TID.X ;  /* 0x0000000000327919 */ /* 0x000e620000002100 */
[----:B------:R-:W-:Y:S01]  /*08a0*/  BSSY B0, `(.L_x_1) ;  /* 0x0000176000007945 */ /* 0x000fe20003800000 */
[----:B-1----:R-:W-:-:S13]  /*08b0*/  ISETP.GT.AND P0, PT, R50, 0x1f, PT ;  /* 0x0000001f3200780c */ /* 0x002fda0003f04270 */
[----:B------:R-:W-:Y:S05]  /*08c0*/  @P0 BRA `(.L_x_2) ;  /* 0x0000173000000947 */ /* 0x000fea0003800000 */
[----:B------:R-:W-:Y:S01]  /*08d0*/  ISETP.NE.AND P0, PT, R114, RZ, PT ;  /* 0x000000ff7200720c */ /* 0x000fe20003f05270 */
[----:B------:R-:W-:Y:S01]  /*08e0*/  IMAD.SHL.U32 R52, R0, 0x4000, RZ ;  /* 0x0000400000347824 */ /* 0x000fe200078e00ff */
[----:B------:R-:W-:Y:S01]  /*08f0*/  BSSY B1, `(.L_x_3) ;  /* 0x0000053000017945 */ /* 0x000fe20003800000 */
[----:B------:R-:W-:-:S03]  /*0900*/  IMAD.MOV.U32 R53, RZ, RZ, R50 ;  /* 0x000000ffff357224 */ /* 0x000fc600078e0032 */
[----:B------:R-:W-:-:S07]  /*0910*/  LOP3.LUT R52, R52, 0x4000, RZ, 0xc0, !PT ;  /* 0x0000400034347812 */ /* 0x000fce00078ec0ff */
[----:B------:R-:W-:Y:S05]  /*0920*/  @!P0 BRA `(.L_x_4) ;  /* 0x000004f000008947 */ /* 0x000fea0003800000 */
[----:B------:R-:W1:Y:S01]  /*0930*/  S2R R3, SR_TID.X ;  /* 0x0000000000037919 */ /* 0x000e620000002100 */
[----:B------:R-:W-:Y:S01]  /*0940*/  BSSY B2, `(.L_x_5) ;  /* 0x000001a000027945 */ /* 0x000fe20003800000 */
[----:B------:R-:W-:Y:S02]  /*0950*/  ISETP.NE.AND P1, PT, R114, 0x1, PT ;  /* 0x000000017200780c */ /* 0x000fe40003f25270 */
[----:B-1----:R-:W-:-:S04]  /*0960*/  SHF.R.S32.HI R2, RZ, 0x1f, R3 ;  /* 0x0000001fff027819 */ /* 0x002fc80000011403 */
[----:B------:R-:W-:Y:S01]  /*0970*/  LEA.HI R2, R2, R3, RZ, 0x3 ;  /* 0x0000000302027211 */ /* 0x000fe200078f18ff */
[----:B------:R-:W-:-:S03]  /*0980*/  IMAD R3, R0, 0x40, R123 ;  /* 0x0000004000037824 */ /* 0x000fc600078e027b */
[----:B------:R-:W-:Y:S02]  /*0990*/  SHF.R.S32.HI R2, RZ, 0x3, R2 ;  /* 0x00000003ff027819 */ /* 0x000fe40000011402 */
[----:B------:R-:W-:Y:S02]  /*09a0*/  ISETP.GE.AND P0, PT, R3, c[0x0][0x180], PT ;  /* 0x0000600003007a0c */ /* 0x000fe40003f06270 */
[----:B------:R-:W-:-:S04]  /*09b0*/  IADD3 R2, R2, UR4, RZ ;  /* 0x0000000402027c10 */ /* 0x000fc8000fffe0ff */
[----:B------:R-:W-:-:S13]  /*09c0*/  ISETP.GE.OR P0, PT, R2, c[0x0][0x178], P0 ;  /* 0x00005e0002007a0c */ /* 0x000fda0000706670 */
[----:B------:R-:W-:Y:S05]  /*09d0*/  @P0 BRA `(.L_x_6) ;  /* 0x0000010000000947 */ /* 0x000fea0003800000 */
[----:B------:R-:W2:Y:S04]  /*09e0*/  LDL R48, [R1+0x4] ;  /* 0x0000040001307983 */ /* 0x000ea80000100800 */
[----:B------:R-:W1:Y:S01]  /*09f0*/  S2R R51, SR_TID.X ;  /* 0x0000000000337919 */ /* 0x000e620000002100 */
[----:B------:R-:W-:Y:S02]  /*0a00*/  SHF.R.S32.HI R2, RZ, 0x1f, R3 ;  /* 0x0000001fff027819 */ /* 0x000fe40000011403 */
[----:B-1----:R-:W-:-:S04]  /*0a10*/  SHF.R.S32.HI R49, RZ, 0x1f, R51 ;  /* 0x0000001fff317819 */ /* 0x002fc80000011433 */
[----:B------:R-:W-:-:S04]  /*0a20*/  LEA.HI R49, R49, R51, RZ, 0x3 ;  /* 0x0000003331317211 */ /* 0x000fc800078f18ff */
[----:B------:R-:W-:-:S05]  /*0a30*/  SHF.R.S32.HI R49, RZ, 0x3, R49 ;  /* 0x00000003ff317819 */ /* 0x000fca0000011431 */
[----:B------:R-:W-:-:S04]  /*0a40*/  IMAD R49, R49, 0x40, R123 ;  /* 0x0000004031317824 */ /* 0x000fc800078e027b */
[----:B------:R-:W-:Y:S01]  /*0a50*/  IMAD R49, R49, 0x2, R52 ;  /* 0x0000000231317824 */ /* 0x000fe200078e0234 */
[----:B--2---:R-:W-:-:S04]  /*0a60*/  IADD3 R3, P0, R48, R3, RZ ;  /* 0x0000000330037210 */ /* 0x004fc80007f1e0ff */
[----:B------:R-:W-:Y:S02]  /*0a70*/  LEA.HI.X.SX32 R48, R48, R2, 0x1, P0 ;  /* 0x0000000230307211 */ /* 0x000fe400000f0eff */
[----:B------:R-:W-:-:S04]  /*0a80*/  LEA R2, P0, R3, c[0x0][0x160], 0x1 ;  /* 0x0000580003027a11 */ /* 0x000fc800078008ff */
[----:B------:R-:W-:-:S05]  /*0a90*/  LEA.HI.X R3, R3, c[0x0][0x164], R48, 0x1, P0 ;  /* 0x0000590003037a11 */ /* 0x000fca00000f0c30 */
[----:B------:R-:W-:Y:S01]  /*0aa0*/  @!PT LDS RZ, [RZ] ;  /* 0x00000000fffff984 */ /* 0x000fe20000000800 */
[----:B------:R-:W-:Y:S01]  /*0ab0*/  @!PT LDS RZ, [RZ] ;  /* 0x00000000fffff984 */ /* 0x000fe20000000800 */
[----:B------:R-:W-:Y:S01]  /*0ac0*/  @!PT LDS RZ, [RZ] ;  /* 0x00000000fffff984 */ /* 0x000fe20000000800 */
[----:B------:R1:W-:Y:S04]  /*0ad0*/  LDGSTS.E.128 [R49+0x80], [R2.64] ;  /* 0x0008000002317fae */ /* 0x0003e8000b921c46 */
.L_x_6:
[----:B------:R-:W-:Y:S05]  /*0ae0*/  BSYNC B2 ;  /* 0x0000000000027941 */ /* 0x000fea0003800000 */
.L_x_5:
[----:B-1----:R-:W1:Y:S02]  /*0af0*/  S2R R2, SR_TID.X ;  /* 0x0000000000027919 */ /* 0x002e640000002100 */
[----:B-1----:R-:W-:-:S05]  /*0b00*/  IADD3 R2, R2, 0x20, RZ ;  /* 0x0000002002027810 */ /* 0x002fca0007ffe0ff */
[----:B------:R-:W-:Y:S01]  /*0b10*/  IMAD.MOV.U32 R53, RZ, RZ, R2 ;  /* 0x000000ffff357224 */ /* 0x000fe200078e0002 */
[----:B------:R-:W-:Y:S05]  /*0b20*/  @!P1 BRA `(.L_x_4) ;  /* 0x000002f000009947 */ /* 0x000fea0003800000 */
[----:B------:R-:W-:Y:S01]  /*0b30*/  IMAD R3, R0, 0x40, R122 ;  /* 0x0000004000037824 */ /* 0x000fe200078e027a */
[----:B------:R-:W-:Y:S01]  /*0b40*/  IADD3 R2, R125, UR4, RZ ;  /* 0x000000047d027c10 */ /* 0x000fe2000fffe0ff */
[----:B------:R-:W-:Y:S01]  /*0b50*/  BSSY B2, `(.L_x_7) ;  /* 0x0000012000027945 */ /* 0x000fe20003800000 */
[----:B------:R-:W-:Y:S02]  /*0b60*/  ISETP.NE.AND P1, PT, R114, 0x2, PT ;  /* 0x000000027200780c */ /* 0x000fe40003f25270 */
[----:B------:R-:W-:-:S04]  /*0b70*/  ISETP.GE.AND P0, PT, R3, c[0x0][0x180], PT ;  /* 0x0000600003007a0c */ /* 0x000fc80003f06270 */
[----:B------:R-:W-:-:S13]  /*0b80*/  ISETP.GE.OR P0, PT, R2, c[0x0][0x178], P0 ;  /* 0x00005e0002007a0c */ /* 0x000fda0000706670 */
[----:B------:R-:W-:Y:S05]  /*0b90*/  @P0 BRA `(.L_x_8) ;  /* 0x000000d000000947 */ /* 0x000fea0003800000 */
[C---:B------:R-:W-:Y:S01]  /*0ba0*/  IADD3 R48, R125.reuse, UR4, RZ ;  /* 0x000000047d307c10 */ /* 0x040fe2000fffe0ff */
[----:B------:R-:W-:Y:S01]  /*0bb0*/  IMAD R49, R125, 0x40, R122 ;  /* 0x000000407d317824 */ /* 0x000fe200078e027a */
[----:B------:R-:W-:-:S03]  /*0bc0*/  SHF.R.S32.HI R2, RZ, 0x1f, R3 ;  /* 0x0000001fff027819 */ /* 0x000fc60000011403 */
[----:B------:R-:W-:Y:S02]  /*0bd0*/  IMAD R48, R48, c[0x0][0x180], RZ ;  /* 0x0000600030307a24 */ /* 0x000fe400078e02ff */
[----:B------:R-:W-:-:S03]  /*0be0*/  IMAD R49, R49, 0x2, R52 ;  /* 0x0000000231317824 */ /* 0x000fc600078e0234 */
[----:B------:R-:W-:-:S04]  /*0bf0*/  IADD3 R3, P0, R48, R3, RZ ;  /* 0x0000000330037210 */ /* 0x000fc80007f1e0ff */
[----:B------:R-:W-:Y:S02]  /*0c00*/  LEA.HI.X.SX32 R48, R48, R2, 0x1, P0 ;  /* 0x0000000230307211 */ /* 0x000fe400000f0eff */
[----:B------:R-:W-:-:S04]  /*0c10*/  LEA R2, P0, R3, c[0x0][0x160], 0x1 ;  /* 0x0000580003027a11 */ /* 0x000fc800078008ff */
[----:B------:R-:W-:-:S05]  /*0c20*/  LEA.HI.X R3, R3, c[0x0][0x164], R48, 0x1, P0 ;  /* 0x0000590003037a11 */ /* 0x000fca00000f0c30 */
[----:B------:R-:W-:Y:S01]  /*0c30*/  @!PT LDS RZ, [RZ] ;  /* 0x00000000fffff984 */ /* 0x000fe20000000800 */
[----:B------:R-:W-:Y:S01]  /*0c40*/  @!PT LDS RZ, [RZ] ;  /* 0x00000000fffff984 */ /* 0x000fe20000000800 */
[----:B------:R-:W-:Y:S01]  /*0c50*/  @!PT LDS RZ, [RZ] ;  /* 0x00000000fffff984 */ /* 0x000fe20000000800 */
[----:B------:R1:W-:Y:S04]  /*0c60*/  LDGSTS.E.128 [R49+0x80], [R2.64] ;  /* 0x0008000002317fae */ /* 0x0003e8000b921c46 */
.L_x_8:
[----:B------:R-:W-:Y:S05]  /*0c70*/  BSYNC B2 ;  /* 0x0000000000027941 */ /* 0x000fea0003800000 */
.L_x_7:
[----:B-1----:R-:W1:Y:S02]  /*0c80*/  S2R R2, SR_TID.X ;  /* 0x0000000000027919 */ /* 0x002e640000002100 */
[----:B-1----:R-:W-:-:S05]  /*0c90*/  IADD3 R2, R2, 0x40, RZ ;  /* 0x0000004002027810 */ /* 0x002fca0007ffe0ff */
[----:B------:R-:W-:Y:S01]  /*0ca0*/  IMAD.MOV.U32 R53, RZ, RZ, R2 ;  /* 0x000000ffff357224 */ /* 0x000fe200078e0002 */
[----:B------:R-:W-:Y:S05]  /*0cb0*/  @!P1 BRA `(.L_x_4) ;  /* 0x0000016000009947 */ /* 0x000fea0003800000 */
[----:B------:R-:W1:Y:S01]  /*0cc0*/  S2R R3, SR_TID.X ;  /* 0x0000000000037919 */ /* 0x000e620000002100 */
[----:B------:R-:W-:Y:S02]  /*0cd0*/  IADD3 R2, R124, UR4, RZ ;  /* 0x000000047c027c10 */ /* 0x000fe4000fffe0ff */
[----:B-1----:R-:W-:Y:S01]  /*0ce0*/  IADD3 R51, R3, 0x60, RZ ;  /* 0x0000006003337810 */ /* 0x002fe20007ffe0ff */
[----:B------:R-:W-:-:S04]  /*0cf0*/  IMAD R3, R0, 0x40, R121 ;  /* 0x0000004000037824 */ /* 0x000fc800078e0279 */
[----:B------:R-:W-:Y:S01]  /*0d00*/  IMAD.MOV.U32 R53, RZ, RZ, R51 ;  /* 0x000000ffff357224 */ /* 0x000fe200078e0033 */
[----:B------:R-:W-:-:S04]  /*0d10*/  ISETP.GE.AND P0, PT, R3, c[0x0][0x180], PT ;  /* 0x0000600003007a0c */ /* 0x000fc80003f06270 */
[----:B------:R-:W-:-:S13]  /*0d20*/  ISETP.GE.OR P0, PT, R2, c[0x0][0x178], P0 ;  /* 0x00005e0002007a0c */ /* 0x000fda0000706670 */
[----:B------:R-:W-:Y:S05]  /*0d30*/  @P0 BRA `(.L_x_4) ;  /* 0x000000e000000947 */ /* 0x000fea0003800000 */
[C---:B------:R-:W-:Y:S01]  /*0d40*/  IADD3 R48, R124.reuse, UR4, RZ ;  /* 0x000000047c307c10 */ /* 0x040fe2000fffe0ff */
[----:B------:R-:W-:Y:S01]  /*0d50*/  IMAD R49, R124, 0x40, R121 ;  /* 0x000000407c317824 */ /* 0x000fe200078e0279 */
[----:B------:R-:W-:Y:S01]  /*0d60*/  SHF.R.S32.HI R2, RZ, 0x1f, R3 ;  /* 0x0000001fff027819 */ /* 0x000fe20000011403 */
[----:B------:R-:W-:Y:S02]  /*0d70*/  IMAD.MOV.U32 R53, RZ, RZ, R51 ;  /* 0x000000ffff357224 */ /* 0x000fe400078e0033 */
        /* <DEDUP_REMOVED lines=10> */
.L_x_4:
[----:B------:R-:W-:Y:S05]  /*0e20*/  BSYNC B1 ;  /* 0x0000000000017941 */ /* 0x000fea0003800000 */
.L_x_3:
[C---:B-1----:R-:W-:Y:S01]  /*0e30*/  IMNMX R2, R50.reuse, 0x3e0, !PT ;  /* 0x000003e032027817 */ /* 0x042fe20007800200 */
[----:B------:R-:W-:Y:S03]  /*0e40*/  BSSY B1, `(.L_x_9) ;  /* 0x0000064000017945 */ /* 0x000fe60003800000 */
[----:B------:R-:W-:-:S04]  /*0e50*/  IADD3 R2, -R50, 0x1f, R2 ;  /* 0x0000001f32027810 */ /* 0x000fc80007ffe102 */
[----:B------:R-:W-:-:S13]  /*0e60*/  ISETP.GE.U32.AND P0, PT, R2, 0x60, PT ;  /* 0x000000600200780c */ /* 0x000fda0003f06070 */
[----:B------:R-:W-:Y:S05]  /*0e70*/  @!P0 BRA `(.L_x_10) ;  /* 0x0000060000008947 */ /* 0x000fea0003800000 */
.L_x_13:
[C---:B------:R-:W-:Y:S01]  /*0e80*/  IADD3 R3, R53.reuse, 0x20, RZ ;  /* 0x0000002035037810 */ /* 0x040fe20007ffe0ff */
[C---:B------:R-:W-:Y:S01]  /*0e90*/  IMAD.SHL.U32 R49, R53.reuse, 0x8, RZ ;  /* 0x0000000835317824 */ /* 0x040fe200078e00ff */
[----:B------:R-:W-:Y:S01]  /*0ea0*/  IADD3 R51, R53, 0x40, RZ ;  /* 0x0000004035337810 */ /* 0x000fe20007ffe0ff */
[----:B------:R-:W-:Y:S01]  /*0eb0*/  BSSY B2, `(.L_x_11) ;  /* 0x000005b000027945 */ /* 0x000fe20003800000 */
[----:B------:R-:W-:Y:S02]  /*0ec0*/  SHF.R.S32.HI R48, RZ, 0x1f, R3 ;  /* 0x0000001fff307819 */ /* 0x000fe40000011403 */
[----:B------:R-:W-:Y:S01]  /*0ed0*/  SHF.R.S32.HI R2, RZ, 0x1f, R49 ;  /* 0x0000001fff027819 */ /* 0x000fe20000011431 */
[----:B------:R-:W-:Y:S01]  /*0ee0*/  IMAD.SHL.U32 R55, R51, 0x8, RZ ;  /* 0x0000000833377824 */ /* 0x000fe200078e00ff */
[----:B------:R-:W-:Y:S01]  /*0ef0*/  LEA.HI R48, R48, R3, RZ, 0x3 ;  /* 0x0000000330307211 */ /* 0x000fe200078f18ff */
[----:B------:R-:W-:Y:S01]  /*0f00*/  IMAD.SHL.U32 R3, R3, 0x8, RZ ;  /* 0x0000000803037824 */ /* 0x000fe200078e00ff */
[----:B------:R-:W-:-:S02]  /*0f10*/  LEA.HI R2, R2, R49, RZ, 0x6 ;  /* 0x0000003102027211 */ /* 0x000fc400078f30ff */
[----:B------:R-:W-:Y:S02]  /*0f20*/  SHF.R.S32.HI R56, RZ, 0x1f, R55 ;  /* 0x0000001fff387819 */ /* 0x000fe40000011437 */
[----:B------:R-:W-:Y:S02]  /*0f30*/  SHF.R.S32.HI R50, RZ, 0x1f, R3 ;  /* 0x0000001fff327819 */ /* 0x000fe40000011403 */
[----:B------:R-:W-:Y:S02]  /*0f40*/  LOP3.LUT R2, R2, 0xffffffc0, RZ, 0xc0, !PT ;  /* 0xffffffc002027812 */ /* 0x000fe400078ec0ff */
[----:B------:R-:W-:Y:S02]  /*0f50*/  LEA.HI R50, R50, R3, RZ, 0x6 ;  /* 0x0000000332327211 */ /* 0x000fe400078f30ff */
[----:B------:R-:W-:Y:S01]  /*0f60*/  LEA.HI R56, R56, R55, RZ, 0x6 ;  /* 0x0000003738387211 */ /* 0x000fe200078f30ff */
[----:B------:R-:W-:Y:S01]  /*0f70*/  IMAD.IADD R49, R49, 0x1, -R2 ;  /* 0x0000000131317824 */ /* 0x000fe200078e0a02 */
[----:B------:R-:W-:-:S02]  /*0f80*/  LOP3.LUT R50, R50, 0xffffffc0, RZ, 0xc0, !PT ;  /* 0xffffffc032327812 */ /* 0x000fc400078ec0ff */
[----:B------:R-:W-:Y:S01]  /*0f90*/  SHF.R.S32.HI R54, RZ, 0x1f, R51 ;  /* 0x0000001fff367819 */ /* 0x000fe20000011433 */
[----:B------:R-:W-:Y:S01]  /*0fa0*/  IMAD R62, R0, 0x40, R49 ;  /* 0x00000040003e7824 */ /* 0x000fe200078e0231 */
[----:B------:R-:W-:Y:S01]  /*0fb0*/  SHF.R.S32.HI R2, RZ, 0x1f, R53 ;  /* 0x0000001fff027819 */ /* 0x000fe20000011435 */
[----:B------:R-:W-:Y:S01]  /*0fc0*/  IMAD.IADD R59, R3, 0x1, -R50 ;  /* 0x00000001033b7824 */ /* 0x000fe200078e0a32 */
[----:B------:R-:W-:Y:S02]  /*0fd0*/  LOP3.LUT R56, R56, 0xffffffc0, RZ, 0xc0, !PT ;  /* 0xffffffc038387812 */ /* 0x000fe400078ec0ff */
[----:B------:R-:W-:Y:S01]  /*0fe0*/  LEA.HI R54, R54, R51, RZ, 0x3 ;  /* 0x0000003336367211 */ /* 0x000fe200078f18ff */
[----:B------:R-:W-:Y:S01]  /*0ff0*/  IMAD R63, R0, 0x40, R59 ;  /* 0x00000040003f7824 */ /* 0x000fe200078e023b */
[----:B------:R-:W-:Y:S01]  /*1000*/  LEA.HI R2, R2, R53, RZ, 0x3 ;  /* 0x0000003502027211 */ /* 0x000fe200078f18ff */
[----:B------:R-:W-:Y:S01]  /*1010*/  IMAD.IADD R61, R55, 0x1, -R56 ;  /* 0x00000001373d7824 */ /* 0x000fe200078e0a38 */
[----:B------:R-:W-:-:S02]  /*1020*/  IADD3 R51, R53, 0x60, RZ ;  /* 0x0000006035337810 */ /* 0x000fc40007ffe0ff */
[----:B------:R-:W-:Y:S01]  /*1030*/  SHF.R.S32.HI R56, RZ, 0x3, R2 ;  /* 0x00000003ff387819 */ /* 0x000fe20000011402 */
[----:B------:R-:W-:Y:S01]  /*1040*/  IMAD R2, R0, 0x40, R61 ;  /* 0x0000004000027824 */ /* 0x000fe200078e023d */
[----:B------:R-:W-:Y:S01]  /*1050*/  SHF.R.S32.HI R48, RZ, 0x3, R48 ;  /* 0x00000003ff307819 */ /* 0x000fe20000011430 */
[----:B------:R-:W-:Y:S01]  /*1060*/  IMAD.SHL.U32 R57, R51, 0x8, RZ ;  /* 0x0000000833397824 */ /* 0x000fe200078e00ff */
[----:B------:R-:W-:Y:S02]  /*1070*/  SHF.R.S32.HI R60, RZ, 0x3, R54 ;  /* 0x00000003ff3c7819 */ /* 0x000fe40000011436 */
[----:B------:R-:W-:Y:S02]  /*1080*/  IADD3 R3, R56, UR4, RZ ;  /* 0x0000000438037c10 */ /* 0x000fe4000fffe0ff */
[----:B------:R-:W-:Y:S02]  /*1090*/  IADD3 R58, R48, UR4, RZ ;  /* 0x00000004303a7c10 */ /* 0x000fe4000fffe0ff */
[----:B------:R-:W-:-:S02]  /*10a0*/  ISETP.GE.AND P1, PT, R62, c[0x0][0x180], PT ;  /* 0x000060003e007a0c */ /* 0x000fc40003f26270 */
[----:B------:R-:W-:Y:S02]  /*10b0*/  ISETP.GE.AND P0, PT, R63, c[0x0][0x180], PT ;  /* 0x000060003f007a0c */ /* 0x000fe40003f06270 */
[----:B------:R-:W-:Y:S02]  /*10c0*/  IADD3 R64, R60, UR4, RZ ;  /* 0x000000043c407c10 */ /* 0x000fe4000fffe0ff */
[----:B------:R-:W-:Y:S02]  /*10d0*/  ISETP.GE.AND P2, PT, R2, c[0x0][0x180], PT ;  /* 0x0000600002007a0c */ /* 0x000fe40003f46270 */
[----:B------:R-:W-:Y:S02]  /*10e0*/  SHF.R.S32.HI R50, RZ, 0x1f, R57 ;  /* 0x0000001fff327819 */ /* 0x000fe40000011439 */
[----:B------:R-:W-:Y:S02]  /*10f0*/  ISETP.GE.OR P1, PT, R3, c[0x0][0x178], P1 ;  /* 0x00005e0003007a0c */ /* 0x000fe40000f26670 */
[----:B------:R-:W-:-:S02]  /*1100*/  ISETP.GE.OR P0, PT, R58, c[0x0][0x178], P0 ;  /* 0x00005e003a007a0c */ /* 0x000fc40000706670 */
[----:B------:R-:W-:Y:S02]  /*1110*/  ISETP.GE.OR P2, PT, R64, c[0x0][0x178], P2 ;  /* 0x00005e0040007a0c */ /* 0x000fe40001746670 */
[----:B------:R-:W-:Y:S02]  /*1120*/  LEA.HI R50, R50, R57, RZ, 0x6 ;  /* 0x0000003932327211 */ /* 0x000fe400078f30ff */
[----:B------:R-:W-:Y:S02]  /*1130*/  SHF.R.S32.HI R54, RZ, 0x1f, R51 ;  /* 0x0000001fff367819 */ /* 0x000fe40000011433 */
[----:B------:R-:W-:Y:S02]  /*1140*/  LOP3.LUT R50, R50, 0xffffffc0, RZ, 0xc0, !PT ;  /* 0xffffffc032327812 */ /* 0x000fe400078ec0ff */
[----:B------:R-:W-:Y:S01]  /*1150*/  LEA.HI R54, R54, R51, RZ, 0x3 ;  /* 0x0000003336367211 */ /* 0x000fe200078f18ff */
[----:B------:R-:W-:Y:S02]  /*1160*/  @!P1 IMAD R3, R3, c[0x0][0x180], RZ ;  /* 0x0000600003039a24 */ /* 0x000fe400078e02ff */
[----:B------:R-:W-:Y:S01]  /*1170*/  IMAD.IADD R55, R57, 0x1, -R50 ;  /* 0x0000000139377824 */ /* 0x000fe200078e0a32 */
[----:B------:R-:W-:Y:S01]  /*1180*/  @!P1 SHF.R.S32.HI R50, RZ, 0x1f, R62 ;  /* 0x0000001fff329819 */ /* 0x000fe2000001143e */
[----:B------:R-:W-:Y:S01]  /*1190*/  @!P0 IMAD R57, R48, 0x40, R59 ;  /* 0x0000004030398824 */ /* 0x000fe200078e023b */
[----:B------:R-:W-:Y:S01]  /*11a0*/  @!P1 IADD3 R62, P3, R62, R3, RZ ;  /* 0x000000033e3e9210 */ /* 0x000fe20007f7e0ff */
[----:B------:R-:W-:Y:S01]  /*11b0*/  @!P0 IMAD R48, R58, c[0x0][0x180], RZ ;  /* 0x000060003a308a24 */ /* 0x000fe200078e02ff */
[----:B------:R-:W-:Y:S01]  /*11c0*/  SHF.R.S32.HI R54, RZ, 0x3, R54 ;  /* 0x00000003ff367819 */ /* 0x000fe20000011436 */
[----:B------:R-:W-:Y:S01]  /*11d0*/  @!P2 IMAD R51, R64, c[0x0][0x180], RZ ;  /* 0x000060004033aa24 */ /* 0x000fe200078e02ff */
[----:B------:R-:W-:Y:S01]  /*11e0*/  @!P1 LEA.HI.X.SX32 R3, R3, R50, 0x1, P3 ;  /* 0x0000003203039211 */ /* 0x000fe200018f0eff */
[----:B------:R-:W-:Y:S01]  /*11f0*/  @!P2 IMAD R59, R60, 0x40, R61 ;  /* 0x000000403c3ba824 */ /* 0x000fe200078e023d */
[----:B------:R-:W-:Y:S01]  /*1200*/  @!P0 SHF.R.S32.HI R61, RZ, 0x1f, R63 ;  /* 0x0000001fff3d8819 */ /* 0x000fe2000001143f */
[----:B------:R-:W-:Y:S01]  /*1210*/  @!P1 IMAD R49, R56, 0x40, R49 ;  /* 0x0000004038319824 */ /* 0x000fe200078e0231 */
[----:B------:R-:W-:Y:S01]  /*1220*/  @!P0 IADD3 R60, P4, R63, R48, RZ ;  /* 0x000000303f3c8210 */ /* 0x000fe20007f9e0ff */
[----:B------:R-:W-:Y:S01]  /*1230*/  @!P0 IMAD R57, R57, 0x2, R52 ;  /* 0x0000000239398824 */ /* 0x000fe200078e0234 */
[----:B------:R-:W-:Y:S01]  /*1240*/  @!P2 SHF.R.S32.HI R56, RZ, 0x1f, R2 ;  /* 0x0000001fff38a819 */ /* 0x000fe20000011402 */
[----:B------:R-:W-:Y:S01]  /*1250*/  @!P2 IMAD R59, R59, 0x2, R52 ;  /* 0x000000023b3ba824 */ /* 0x000fe200078e0234 */
[----:B------:R-:W-:-:S02]  /*1260*/  @!P2 IADD3 R58, P5, R2, R51, RZ ;  /* 0x00000033023aa210 */ /* 0x000fc40007fbe0ff */
[----:B------:R-:W-:Y:S01]  /*1270*/  @!P0 LEA.HI.X.SX32 R63, R48, R61, 0x1, P4 ;  /* 0x0000003d303f8211 */ /* 0x000fe200020f0eff */
[----:B------:R-:W-:Y:S01]  /*1280*/  @!P1 IMAD R61, R49, 0x2, R52 ;  /* 0x00000002313d9824 */ /* 0x000fe200078e0234 */
[----:B------:R-:W-:Y:S02]  /*1290*/  @!P1 LEA R2, P3, R62, c[0x0][0x160], 0x1 ;  /* 0x000058003e029a11 */ /* 0x000fe400078608ff */
[----:B------:R-:W-:Y:S02]  /*12a0*/  @!P2 LEA.HI.X.SX32 R51, R51, R56, 0x1, P5 ;  /* 0x000000383333a211 */ /* 0x000fe400028f0eff */
[----:B------:R-:W-:Y:S02]  /*12b0*/  @!P0 LEA R48, P4, R60, c[0x0][0x160], 0x1 ;  /* 0x000058003c308a11 */ /* 0x000fe400078808ff */
[----:B------:R-:W-:Y:S02]  /*12c0*/  @!P2 LEA R50, P5, R58, c[0x0][0x160], 0x1 ;  /* 0x000058003a32aa11 */ /* 0x000fe400078a08ff */
[----:B------:R-:W-:-:S02]  /*12d0*/  @!P1 LEA.HI.X R3, R62, c[0x0][0x164], R3, 0x1, P3 ;  /* 0x000059003e039a11 */ /* 0x000fc400018f0c03 */
[----:B------:R-:W-:Y:S01]  /*12e0*/  @!P0 LEA.HI.X R49, R60, c[0x0][0x164], R63, 0x1, P4 ;  /* 0x000059003c318a11 */ /* 0x000fe200020f0c3f */
[----:B------:R-:W-:Y:S01]  /*12f0*/  IMAD R63, R0, 0x40, R55 ;  /* 0x00000040003f7824 */ /* 0x000fe200078e0237 */
[----:B------:R-:W-:Y:S01]  /*1300*/  @!P2 LEA.HI.X R51, R58, c[0x0][0x164], R51, 0x1, P5 ;  /* 0x000059003a33aa11 */ /* 0x000fe200028f0c33 */
[----:B------:R-:W-:Y:S01]  /*1310*/  @!PT LDS RZ, [RZ] ;  /* 0x00000000fffff984 */ /* 0x000fe20000000800 */
[----:B------:R-:W-:Y:S01]  /*1320*/  @!PT LDS RZ, [RZ] ;  /* 0x00000000fffff984 */ /* 0x000fe20000000800 */
[----:B------:R-:W-:Y:S01]  /*1330*/  @!PT LDS RZ, [RZ] ;  /* 0x00000000fffff984 */ /* 0x000fe20000000800 */
[----:B------:R1:W-:Y:S01]  /*1340*/  @!P1 LDGSTS.E.128 [R61+0x80], [R2.64] ;  /* 0x00080000023d9fae */ /* 0x0003e2000b921c46 */
[----:B------:R-:W-:Y:S02]  /*1350*/  IADD3 R56, R54, UR4, RZ ;  /* 0x0000000436387c10 */ /* 0x000fe4000fffe0ff */
[----:B------:R-:W-:Y:S01]  /*1360*/  ISETP.GE.AND P1, PT, R63, c[0x0][0x180], PT ;  /* 0x000060003f007a0c */ /* 0x000fe20003f26270 */
[----:B------:R1:W-:Y:S01]  /*1370*/  @!P0 LDGSTS.E.128 [R57+0x80], [R48.64] ;  /* 0x0008000030398fae */ /* 0x0003e2000b921c46 */
[C---:B------:R-:W-:Y:S02]  /*1380*/  ISETP.GE.AND P0, PT, R53.reuse, 0x380, PT ;  /* 0x000003803500780c */ /* 0x040fe40003f06270 */
[----:B------:R-:W-:Y:S01]  /*1390*/  ISETP.GE.OR P1, PT, R56, c[0x0][0x178], P1 ;  /* 0x00005e0038007a0c */ /* 0x000fe20000f26670 */
[----:B------:R1:W-:Y:S01]  /*13a0*/  @!P2 LDGSTS.E.128 [R59+0x80], [R50.64] ;  /* 0x00080000323bafae */ /* 0x0003e2000b921c46 */
[----:B------:R-:W-:-:S11]  /*13b0*/  IADD3 R53, R53, 0x80, RZ ;  /* 0x0000008035357810 */ /* 0x000fd60007ffe0ff */
[----:B------:R-:W-:Y:S05]  /*13c0*/  @P1 BRA `(.L_x_12) ;  /* 0x0000009000001947 */ /* 0x000fea0003800000 */
[----:B-1----:R-:W-:Y:S01]  /*13d0*/  IMAD R2, R56, c[0x0][0x180], RZ ;  /* 0x0000600038027a24 */ /* 0x002fe200078e02ff */
[----:B------:R-:W-:Y:S01]  /*13e0*/  SHF.R.S32.HI R3, RZ, 0x1f, R63 ;  /* 0x0000001fff037819 */ /* 0x000fe2000001143f */
[----:B------:R-:W-:-:S03]  /*13f0*/  IMAD R55, R54, 0x40, R55 ;  /* 0x0000004036377824 */ /* 0x000fc600078e0237 */
[----:B------:R-:W-:Y:S01]  /*1400*/  IADD3 R48, P1, R63, R2, RZ ;  /* 0x000000023f307210 */ /* 0x000fe20007f3e0ff */
[----:B------:R-:W-:-:S03]  /*1410*/  IMAD R55, R55, 0x2, R52 ;  /* 0x0000000237377824 */ /* 0x000fc600078e0234 */
[----:B------:R-:W-:Y:S02]  /*1420*/  LEA.HI.X.SX32 R3, R2, R3, 0x1, P1 ;  /* 0x0000000302037211 */ /* 0x000fe400008f0eff */
[----:B------:R-:W-:-:S04]  /*1430*/  LEA R2, P1, R48, c[0x0][0x160], 0x1 ;  /* 0x0000580030027a11 */ /* 0x000fc800078208ff */
[----:B------:R-:W-:-:S05]  /*1440*/  LEA.HI.X R3, R48, c[0x0][0x164], R3, 0x1, P1 ;  /* 0x0000590030037a11 */ /* 0x000fca00008f0c03 */
[----:B------:R1:W-:Y:S04]  /*1450*/  LDGSTS.E.128 [R55+0x80], [R2.64] ;  /* 0x0008000002377fae */ /* 0x0003e8000b921c46 */
.L_x_12:
[----:B-1----:R-:W-:Y:S05]  /*1460*/  BSYNC B2 ;  /* 0x0000000000027941 */ /* 0x002fea0003800000 */
.L_x_11:
[----:B------:R-:W-:Y:S05]  /*1470*/  @!P0 BRA `(.L_x_13) ;  /* 0xfffffa0000008947 */ /* 0x000fea000383ffff */
.L_x_10:
[----:B------:R-:W-:Y:S05]  /*1480*/  BSYNC B1 ;  /* 0x0000000000017941 */ /* 0x000fea0003800000 */
.L_x_9:
        /* <DEDUP_REMOVED lines=10> */
[----:B------:R-:W-:Y:S01]  /*1530*/  IMAD.IADD R2, R110, 0x1, R115 ;  /* 0x000000016e027824 */ /* 0x000fe200078e0273 */
[----:B------:R-:W-:Y:S01]  /*1540*/  BSSY B3, `(.L_x_18) ;  /* 0x0000012000037945 */ /* 0x000fe20003800000 */
[----:B------:R-:W-:Y:S01]  /*1550*/  IMAD R3, R0, 0x40, R116 ;  /* 0x0000004000037824 */ /* 0x000fe200078e0274 */
[----:B------:R-:W-:Y:S02]  /*1560*/  ISETP.NE.AND P1, PT, R113, 0x1, PT ;  /* 0x000000017100780c */ /* 0x000fe40003f25270 */
[----:B------:R-:W-:-:S04]  /*1570*/  ISETP.GE.AND P0, PT, R2, c[0x0][0x17c], PT ;  /* 0x00005f0002007a0c */ /* 0x000fc80003f06270 */
[----:B------:R-:W-:-:S13]  /*1580*/  ISETP.GE.OR P0, PT, R3, c[0x0][0x180], P0 ;  /* 0x0000600003007a0c */ /* 0x000fda0000706670 */
[----:B------:R-:W-:Y:S05]  /*1590*/  @P0 BRA `(.L_x_19) ;  /* 0x000000c000000947 */ /* 0x000fea0003800000 */
[----:B------:R-:W-:Y:S01]  /*15a0*/  IMAD R3, R3, c[0x0][0x17c], RZ ;  /* 0x00005f0003037a24 */ /* 0x000fe200078e02ff */
[----:B------:R-:W-:Y:S01]  /*15b0*/  SHF.R.S32.HI R48, RZ, 0x1f, R2 ;  /* 0x0000001fff307819 */ /* 0x000fe20000011402 */
[----:B------:R-:W-:-:S03]  /*15c0*/  IMAD R49, R116, 0x100, R115 ;  /* 0x0000010074317824 */ /* 0x000fc600078e0273 */
[----:B------:R-:W-:Y:S01]  /*15d0*/  IADD3 R50, P0, R2, R3, RZ ;  /* 0x0000000302327210 */ /* 0x000fe20007f1e0ff */
[----:B------:R-:W-:-:S03]  /*15e0*/  IMAD R49, R49, 0x2, R52 ;  /* 0x0000000231317824 */ /* 0x000fc600078e0234 */
[----:B------:R-:W-:Y:S02]  /*15f0*/  LEA.HI.X.SX32 R3, R3, R48, 0x1, P0 ;  /* 0x0000003003037211 */ /* 0x000fe400000f0eff */
[----:B------:R-:W-:-:S04]  /*1600*/  LEA R2, P0, R50, c[0x0][0x168], 0x1 ;  /* 0x00005a0032027a11 */ /* 0x000fc800078008ff */
[----:B------:R-:W-:-:S05]  /*1610*/  LEA.HI.X R3, R50, c[0x0][0x16c], R3, 0x1, P0 ;  /* 0x00005b0032037a11 */ /* 0x000fca00000f0c03 */
[----:B------:R-:W-:Y:S01]  /*1620*/  @!PT LDS RZ, [RZ] ;  /* 0x00000000fffff984 */ /* 0x000fe20000000800 */
[----:B------:R-:W-:Y:S01]  /*1630*/  @!PT LDS RZ, [RZ] ;  /* 0x00000000fffff984 */ /* 0x000fe20000000800 */
[----:B------:R-:W-:Y:S01]  /*1640*/  @!PT LDS RZ, [RZ] ;  /* 0x00000000fffff984 */ /* 0x000fe20000000800 */
[----:B------:R1:W-:Y:S04]  /*1650*/  LDGSTS.E.128 [R49+0x8080], [R2.64] ;  /* 0x0808000002317fae */ /* 0x0003e8000b921c46 */
.L_x_19:
[----:B------:R-:W-:Y:S05]  /*1660*/  BSYNC B3 ;  /* 0x0000000000037941 */ /* 0x000fea0003800000 */
.L_x_18:
[----:B-1----:R-:W1:Y:S02]  /*1670*/  S2R R2, SR_TID.X ;  /* 0x0000000000027919 */ /* 0x002e640000002100 */
[----:B-1----:R-:W-:-:S05]  /*1680*/  IADD3 R2, R2, 0x20, RZ ;  /* 0x0000002002027810 */ /* 0x002fca0007ffe0ff */
[----:B------:R-:W-:Y:S01]  /*1690*/  IMAD.MOV.U32 R53, RZ, RZ, R2 ;  /* 0x000000ffff357224 */ /* 0x000fe200078e0002 */
        /* <DEDUP_REMOVED lines=20> */
.L_x_21:
[----:B------:R-:W-:Y:S05]  /*17e0*/  BSYNC B3 ;  /* 0x0000000000037941 */ /* 0x000fea0003800000 */
.L_x_20:
[----:B-1----:R-:W1:Y:S02]  /*17f0*/  S2R R2, SR_TID.X ;  /* 0x0000000000027919 */ /* 0x002e640000002100 */
[----:B-1----:R-:W-:-:S05]  /*1800*/  IADD3 R2, R2, 0x40, RZ ;  /* 0x0000004002027810 */ /* 0x002fca0007ffe0ff */
[----:B------:R-:W-:Y:S01]  /*1810*/  IMAD.MOV.U32 R53, RZ, RZ, R2 ;  /* 0x000000ffff357224 */ /* 0x000fe200078e0002 */
[----:B------:R-:W-:Y:S05]  /*1820*/  @!P1 BRA `(.L_x_17) ;  /* 0x0000015000009947 */ /* 0x000fea0003800000 */
[----:B------:R-:W1:Y:S01]  /*1830*/  S2R R3, SR_TID.X ;  /* 0x0000000000037919 */ /* 0x000e620000002100 */
[----:B------:R-:W-:-:S05]  /*1840*/  IMAD.IADD R2, R110, 0x1, R117 ;  /* 0x000000016e027824 */ /* 0x000fca00078e0275 */
[----:B------:R-:W-:Y:S02]  /*1850*/  ISETP.GE.AND P0, PT, R2, c[0x0][0x17c], PT ;  /* 0x00005f0002007a0c */ /* 0x000fe40003f06270 */
[----:B-1----:R-:W-:Y:S01]  /*1860*/  IADD3 R54, R3, 0x60, RZ ;  /* 0x0000006003367810 */ /* 0x002fe20007ffe0ff */
[----:B------:R-:W-:-:S04]  /*1870*/  IMAD R3, R0, 0x40, R118 ;  /* 0x0000004000037824 */ /* 0x000fc800078e0276 */
[----:B------:R-:W-:Y:S01]  /*1880*/  IMAD.MOV.U32 R53, RZ, RZ, R54 ;  /* 0x000000ffff357224 */ /* 0x000fe200078e0036 */
[----:B------:R-:W-:-:S13]  /*1890*/  ISETP.GE.OR P0, PT, R3, c[0x0][0x180], P0 ;  /* 0x0000600003007a0c */ /* 0x000fda0000706670 */
[----:B------:R-:W-:Y:S05]  /*18a0*/  @P0 BRA `(.L_x_17) ;  /* 0x000000d000000947 */ /* 0x000fea0003800000 */
[----:B------:R-:W-:Y:S01]  /*18b0*/  IMAD R3, R3, c[0x0][0x17c], RZ ;  /* 0x00005f0003037a24 */ /* 0x000fe200078e02ff */
[----:B------:R-:W-:Y:S01]  /*18c0*/  SHF.R.S32.HI R48, RZ, 0x1f, R2 ;  /* 0x0000001fff307819 */ /* 0x000fe20000011402 */
[----:B------:R-:W-:Y:S02]  /*18d0*/  IMAD R49, R118, 0x100, R117 ;  /* 0x0000010076317824 */ /* 0x000fe400078e0275 */
[----:B------:R-:W-:Y:S01]  /*18e0*/  IMAD.MOV.U32 R53, RZ, RZ, R54 ;  /* 0x000000ffff357224 */ /* 0x000fe200078e0036 */
        /* <DEDUP_REMOVED lines=9> */
.L_x_17:
[----:B------:R-:W-:Y:S05]  /*1980*/  BSYNC B1 ;  /* 0x0000000000017941 */ /* 0x000fea0003800000 */
.L_x_16:
[----:B-1----:R-:W-:-:S04]  /*1990*/  IMNMX R2, R51, 0x7e0, !PT ;  /* 0x000007e033027817 */ /* 0x002fc80007800200 */
[----:B------:R-:W-:-:S04]  /*19a0*/  IADD3 R2, -R51, 0x1f, R2 ;  /* 0x0000001f33027810 */ /* 0x000fc80007ffe102 */
[----:B------:R-:W-:-:S13]  /*19b0*/  ISETP.GE.U32.AND P0, PT, R2, 0x60, PT ;  /* 0x000000600200780c */ /* 0x000fda0003f06070 */
[----:B------:R-:W-:Y:S05]  /*19c0*/  @!P0 BRA `(.L_x_15) ;  /* 0x0000060000008947 */ /* 0x000fea0003800000 */
.L_x_24:
        /* <DEDUP_REMOVED lines=11> */
[----:B------:R-:W-:Y:S02]  /*1a80*/  LOP3.LUT R2, R2, 0xffffff00, RZ, 0xc0, !PT ;  /* 0xffffff0002027812 */ /* 0x000fe400078ec0ff */
[----:B------:R-:W-:Y:S02]  /*1a90*/  SHF.R.S32.HI R50, RZ, 0x1f, R3 ;  /* 0x0000001fff327819 */ /* 0x000fe40000011403 */
[----:B------:R-:W-:Y:S01]  /*1aa0*/  LEA.HI R56, R56, R55, RZ, 0x8 ;  /* 0x0000003738387211 */ /* 0x000fe200078f40ff */
[----:B------:R-:W-:Y:S01]  /*1ab0*/  IMAD.IADD R49, R49, 0x1, -R2 ;  /* 0x0000000131317824 */ /* 0x000fe200078e0a02 */
[----:B------:R-:W-:Y:S02]  /*1ac0*/  LEA.HI R50, R50, R3, RZ, 0x8 ;  /* 0x0000000332327211 */ /* 0x000fe400078f40ff */
[----:B------:R-:W-:Y:S01]  /*1ad0*/  SHF.R.S32.HI R2, RZ, 0x1f, R53 ;  /* 0x0000001fff027819 */ /* 0x000fe20000011435 */
[----:B------:R-:W-:Y:S01]  /*1ae0*/  IMAD.IADD R62, R110, 0x1, R49 ;  /* 0x000000016e3e7824 */ /* 0x000fe200078e0231 */
[----:B------:R-:W-:-:S02]  /*1af0*/  LOP3.LUT R50, R50, 0xffffff00, RZ, 0xc0, !PT ;  /* 0xffffff0032327812 */ /* 0x000fc400078ec0ff */
[----:B------:R-:W-:Y:S02]  /*1b00*/  SHF.R.S32.HI R54, RZ, 0x1f, R51 ;  /* 0x0000001fff367819 */ /* 0x000fe40000011433 */
[----:B------:R-:W-:Y:S01]  /*1b10*/  LOP3.LUT R56, R56, 0xffffff00, RZ, 0xc0, !PT ;  /* 0xffffff0038387812 */ /* 0x000fe200078ec0ff */
[----:B------:R-:W-:Y:S01]  /*1b20*/  IMAD.IADD R58, R3, 0x1, -R50 ;  /* 0x00000001033a7824 */ /* 0x000fe200078e0a32 */
[----:B------:R-:W-:Y:S02]  /*1b30*/  LEA.HI R2, R2, R53, RZ, 0x5 ;  /* 0x0000003502027211 */ /* 0x000fe400078f28ff */
[----:B------:R-:W-:Y:S01]  /*1b40*/  LEA.HI R54, R54, R51, RZ, 0x5 ;  /* 0x0000003336367211 */ /* 0x000fe200078f28ff */
[----:B------:R-:W-:Y:S01]  /*1b50*/  IMAD.IADD R60, R55, 0x1, -R56 ;  /* 0x00000001373c7824 */ /* 0x000fe200078e0a38 */
[----:B------:R-:W-:Y:S01]  /*1b60*/  SHF.R.S32.HI R3, RZ, 0x5, R2 ;  /* 0x00000005ff037819 */ /* 0x000fe20000011402 */
[C---:B------:R-:W-:Y:S01]  /*1b70*/  IMAD.IADD R63, R110.reuse, 0x1, R58 ;  /* 0x000000016e3f7824 */ /* 0x040fe200078e023a */
[----:B------:R-:W-:Y:S01]  /*1b80*/  SHF.R.S32.HI R59, RZ, 0x5, R48 ;  /* 0x00000005ff3b7819 */ /* 0x000fe20000011430 */
[----:B------:R-:W-:Y:S01]  /*1b90*/  IMAD.IADD R2, R110, 0x1, R60 ;  /* 0x000000016e027824 */ /* 0x000fe200078e023c */
[----:B------:R-:W-:Y:S01]  /*1ba0*/  SHF.R.S32.HI R61, RZ, 0x5, R54 ;  /* 0x00000005ff3d7819 */ /* 0x000fe20000011436 */
[C---:B------:R-:W-:Y:S01]  /*1bb0*/  IMAD R48, R0.reuse, 0x40, R3 ;  /* 0x0000004000307824 */ /* 0x040fe200078e0203 */
[----:B------:R-:W-:Y:S01]  /*1bc0*/  IADD3 R51, R53, 0x60, RZ ;  /* 0x0000006035337810 */ /* 0x000fe20007ffe0ff */
[----:B------:R-:W-:Y:S01]  /*1bd0*/  IMAD R56, R0, 0x40, R59 ;  /* 0x0000004000387824 */ /* 0x000fe200078e023b */
[----:B------:R-:W-:Y:S01]  /*1be0*/  ISETP.GE.AND P1, PT, R62, c[0x0][0x17c], PT ;  /* 0x00005f003e007a0c */ /* 0x000fe20003f26270 */
[----:B------:R-:W-:Y:S01]  /*1bf0*/  IMAD R64, R0, 0x40, R61 ;  /* 0x0000004000407824 */ /* 0x000fe200078e023d */
[----:B------:R-:W-:Y:S01]  /*1c00*/  ISETP.GE.AND P0, PT, R63, c[0x0][0x17c], PT ;  /* 0x00005f003f007a0c */ /* 0x000fe20003f06270 */
[----:B------:R-:W-:Y:S01]  /*1c10*/  IMAD.SHL.U32 R57, R51, 0x8, RZ ;  /* 0x0000000833397824 */ /* 0x000fe200078e00ff */
[----:B------:R-:W-:-:S02]  /*1c20*/  ISETP.GE.AND P2, PT, R2, c[0x0][0x17c], PT ;  /* 0x00005f0002007a0c */ /* 0x000fc40003f46270 */
[----:B------:R-:W-:Y:S02]  /*1c30*/  ISETP.GE.OR P1, PT, R48, c[0x0][0x180], P1 ;  /* 0x0000600030007a0c */ /* 0x000fe40000f26670 */
[----:B------:R-:W-:Y:S02]  /*1c40*/  ISETP.GE.OR P0, PT, R56, c[0x0][0x180], P0 ;  /* 0x0000600038007a0c */ /* 0x000fe40000706670 */
[----:B------:R-:W-:Y:S02]  /*1c50*/  ISETP.GE.OR P2, PT, R64, c[0x0][0x180], P2 ;  /* 0x0000600040007a0c */ /* 0x000fe40001746670 */
[----:B------:R-:W-:Y:S02]  /*1c60*/  SHF.R.S32.HI R50, RZ, 0x1f, R57 ;  /* 0x0000001fff327819 */ /* 0x000fe40000011439 */
[----:B------:R-:W-:Y:S02]  /*1c70*/  SHF.R.S32.HI R54, RZ, 0x1f, R51 ;  /* 0x0000001fff367819 */ /* 0x000fe40000011433 */
[----:B------:R-:W-:-:S02]  /*1c80*/  LEA.HI R50, R50, R57, RZ, 0x8 ;  /* 0x0000003932327211 */ /* 0x000fc400078f40ff */
[----:B------:R-:W-:Y:S01]  /*1c90*/  LEA.HI R54, R54, R51, RZ, 0x5 ;  /* 0x0000003336367211 */ /* 0x000fe200078f28ff */
[----:B------:R-:W-:Y:S01]  /*1ca0*/  @!P1 IMAD R49, R3, 0x100, R49 ;  /* 0x0000010003319824 */ /* 0x000fe200078e0231 */
[----:B------:R-:W-:Y:S01]  /*1cb0*/  LOP3.LUT R50, R50, 0xffffff00, RZ, 0xc0, !PT ;  /* 0xffffff0032327812 */ /* 0x000fe200078ec0ff */
[----:B------:R-:W-:Y:S01]  /*1cc0*/  @!P1 IMAD R3, R48, c[0x0][0x17c], RZ ;  /* 0x00005f0030039a24 */ /* 0x000fe200078e02ff */
[----:B------:R-:W-:Y:S01]  /*1cd0*/  SHF.R.S32.HI R54, RZ, 0x5, R54 ;  /* 0x00000005ff367819 */ /* 0x000fe20000011436 */
[----:B------:R-:W-:Y:S01]  /*1ce0*/  @!P0 IMAD R48, R56, c[0x0][0x17c], RZ ;  /* 0x00005f0038308a24 */ /* 0x000fe200078e02ff */
[----:B------:R-:W-:Y:S01]  /*1cf0*/  @!P2 SHF.R.S32.HI R56, RZ, 0x1f, R2 ;  /* 0x0000001fff38a819 */ /* 0x000fe20000011402 */
[----:B------:R-:W-:Y:S02]  /*1d00*/  @!P2 IMAD R51, R64, c[0x0][0x17c], RZ ;  /* 0x00005f004033aa24 */ /* 0x000fe400078e02ff */
[----:B------:R-:W-:Y:S01]  /*1d10*/  IMAD.IADD R55, R57, 0x1, -R50 ;  /* 0x0000000139377824 */ /* 0x000fe200078e0a32 */
[----:B------:R-:W-:Y:S01]  /*1d20*/  @!P1 SHF.R.S32.HI R50, RZ, 0x1f, R62 ;  /* 0x0000001fff329819 */ /* 0x000fe2000001143e */
[----:B------:R-:W-:Y:S01]  /*1d30*/  @!P0 IMAD R57, R59, 0x100, R58 ;  /* 0x000001003b398824 */ /* 0x000fe200078e023a */
[----:B------:R-:W-:Y:S01]  /*1d40*/  @!P1 IADD3 R62, P3, R62, R3, RZ ;  /* 0x000000033e3e9210 */ /* 0x000fe20007f7e0ff */
[----:B------:R-:W-:Y:S01]  /*1d50*/  @!P2 IMAD R59, R61, 0x100, R60 ;  /* 0x000001003d3ba824 */ /* 0x000fe200078e023c */
[----:B------:R-:W-:Y:S01]  /*1d60*/  @!P0 SHF.R.S32.HI R61, RZ, 0x1f, R63 ;  /* 0x0000001fff3d8819 */ /* 0x000fe2000001143f */
[--C-:B------:R-:W-:Y:S01]  /*1d70*/  @!P0 IMAD R57, R57, 0x2, R52.reuse ;  /* 0x0000000239398824 */ /* 0x100fe200078e0234 */
[----:B------:R-:W-:Y:S01]  /*1d80*/  @!P0 IADD3 R60, P4, R63, R48, RZ ;  /* 0x000000303f3c8210 */ /* 0x000fe20007f9e0ff */
[----:B------:R-:W-:Y:S01]  /*1d90*/  @!P2 IMAD R59, R59, 0x2, R52 ;  /* 0x000000023b3ba824 */ /* 0x000fe200078e0234 */
[----:B------:R-:W-:-:S02]  /*1da0*/  @!P2 IADD3 R58, P5, R2, R51, RZ ;  /* 0x00000033023aa210 */ /* 0x000fc40007fbe0ff */
[----:B------:R-:W-:Y:S02]  /*1db0*/  @!P1 LEA.HI.X.SX32 R3, R3, R50, 0x1, P3 ;  /* 0x0000003203039211 */ /* 0x000fe400018f0eff */
[----:B------:R-:W-:Y:S01]  /*1dc0*/  @!P0 LEA.HI.X.SX32 R63, R48, R61, 0x1, P4 ;  /* 0x0000003d303f8211 */ /* 0x000fe200020f0eff */
[----:B------:R-:W-:Y:S01]  /*1dd0*/  @!P1 IMAD R61, R49, 0x2, R52 ;  /* 0x00000002313d9824 */ /* 0x000fe200078e0234 */
[----:B------:R-:W-:Y:S02]  /*1de0*/  @!P1 LEA R2, P3, R62, c[0x0][0x168], 0x1 ;  /* 0x00005a003e029a11 */ /* 0x000fe400078608ff */
[----:B------:R-:W-:Y:S01]  /*1df0*/  @!P2 LEA.HI.X.SX32 R51, R51, R56, 0x1, P5 ;  /* 0x000000383333a211 */ /* 0x000fe200028f0eff */
[----:B------:R-:W-:Y:S01]  /*1e00*/  IMAD R56, R0, 0x40, R54 ;  /* 0x0000004000387824 */ /* 0x000fe200078e0236 */
[----:B------:R-:W-:Y:S02]  /*1e10*/  @!P0 LEA R48, P4, R60, c[0x0][0x168], 0x1 ;  /* 0x00005a003c308a11 */ /* 0x000fe400078808ff */
[----:B------:R-:W-:-:S02]  /*1e20*/  @!P2 LEA R50, P5, R58, c[0x0][0x168], 0x1 ;  /* 0x00005a003a32aa11 */ /* 0x000fc400078a08ff */
[----:B------:R-:W-:Y:S02]  /*1e30*/  @!P1 LEA.HI.X R3, R62, c[0x0][0x16c], R3, 0x1, P3 ;  /* 0x00005b003e039a11 */ /* 0x000fe400018f0c03 */
[----:B------:R-:W-:Y:S01]  /*1e40*/  @!P0 LEA.HI.X R49, R60, c[0x0][0x16c], R63, 0x1, P4 ;  /* 0x00005b003c318a11 */ /* 0x000fe200020f0c3f */
[----:B------:R-:W-:Y:S01]  /*1e50*/  IMAD.IADD R63, R110, 0x1, R55 ;  /* 0x000000016e3f7824 */ /* 0x000fe200078e0237 */
[----:B------:R-:W-:Y:S01]  /*1e60*/  @!P2 LEA.HI.X R51, R58, c[0x0][0x16c], R51, 0x1, P5 ;  /* 0x00005b003a33aa11 */ /* 0x000fe200028f0c33 */
[----:B------:R-:W-:Y:S01]  /*1e70*/  @!PT LDS RZ, [RZ] ;  /* 0x00000000fffff984 */ /* 0x000fe20000000800 */
[----:B------:R-:W-:Y:S01]  /*1e80*/  @!PT LDS RZ, [RZ] ;  /* 0x00000000fffff984 */ /* 0x000fe20000000800 */
[----:B------:R-:W-:Y:S01]  /*1e90*/  @!PT LDS RZ, [RZ] ;  /* 0x00000000fffff984 */ /* 0x000fe20000000800 */
[----:B------:R1:W-:Y:S03]  /*1ea0*/  @!P1 LDGSTS.E.128 [R61+0x8080], [R2.64] ;  /* 0x08080000023d9fae */ /* 0x0003e6000b921c46 */
[----:B------:R-:W-:Y:S01]  /*1eb0*/  ISETP.GE.AND P1, PT, R63, c[0x0][0x17c], PT ;  /* 0x00005f003f007a0c */ /* 0x000fe20003f26270 */
[----:B------:R1:W-:Y:S01]  /*1ec0*/  @!P0 LDGSTS.E.128 [R57+0x8080], [R48.64] ;  /* 0x0808000030398fae */ /* 0x0003e2000b921c46 */
[----:B------:R-:W-:-:S02]  /*1ed0*/  ISETP.GE.AND P0, PT, R53, 0x780, PT ;  /* 0x000007803500780c */ /* 0x000fc40003f06270 */
        /* <DEDUP_REMOVED lines=13> */
.L_x_23:
[----:B-1----:R-:W-:Y:S05]  /*1fb0*/  BSYNC B1 ;  /* 0x0000000000017941 */ /* 0x002fea0003800000 */
.L_x_22:
[----:B------:R-:W-:Y:S05]  /*1fc0*/  @!P0 BRA `(.L_x_24) ;  /* 0xfffffa0000008947 */ /* 0x000fea000383ffff */
.L_x_15:
[----:B------:R-:W-:Y:S05]  /*1fd0*/  BSYNC B2 ;  /* 0x0000000000027941 */ /* 0x000fea0003800000 */
.L_x_14:
[----:B------:R-:W0:Y:S01]  /*1fe0*/  LDGDEPBAR ;  /* 0x00000000000079af */ /* 0x000e220000000000 */
[----:B------:R-:W-:-:S04]  /*1ff0*/  DEPBAR.LE SB0, 0x0 ;  /* 0x000080000000791a */ /* 0x000fc80000000000 */
.L_x_2:
[----:B------:R-:W-:Y:S05]  /*2000*/  BSYNC B0 ;  /* 0x0000000000007941 */ /* 0x000fea0003800000 */
.L_x_1:
[----:B------:R-:W1:Y:S04]  /*2010*/  S2R R2, SR_TID.X ;  /* 0x0000000000027919 */ /* 0x000e680000002100 */
[----:B------:R-:W-:Y:S01]  /*2020*/  BAR.SYNC.DEFER_BLOCKING 0x0 ;  /* 0x0000000000007b1d */ /* 0x000fe20000010000 */
[----:B-1----:R-:W-:-:S13]  /*2030*/  ISETP.GE.AND P0, PT, R2, 0x20, PT ;  /* 0x000000200200780c */ /* 0x002fda0003f06270 */
[----:B------:R-:W-:Y:S05]  /*2040*/  @!P0 BRA `(.L_x_25) ;  /* 0x000015c000008947 */ /* 0x000fea0003800000 */
[----:B------:R-:W1:Y:S01]  /*2050*/  S2R R48, SR_LANEID ;  /* 0x0000000000307919 */ /* 0x000e620000000000 */
[----:B------:R-:W-:Y:S01]  /*2060*/  IMAD.SHL.U32 R49, R0, 0x4000, RZ ;  /* 0x0000400000317824 */ /* 0x000fe200078e00ff */
[----:B------:R-:W-:Y:S04]  /*2070*/  WARPSYNC 0xffffffff ;  /* 0xffffffff00007948 */ /* 0x000fe80003800000 */
[----:B------:R-:W-:-:S05]  /*2080*/  LOP3.LUT R49, R49, 0x4000, RZ, 0xc0, !PT ;  /* 0x0000400031317812 */ /* 0x000fca00078ec0ff */
[----:B------:R-:W-:Y:S01]  /*2090*/  IMAD R112, R116, 0x800, R49 ;  /* 0x0000080074707824 */ /* 0x000fe200078e0231 */
[----:B-1----:R-:W-:Y:S02]  /*20a0*/  SHF.R.U32.HI R2, RZ, 0x3, R48 ;  /* 0x00000003ff027819 */ /* 0x002fe40000011630 */
[----:B------:R-:W-:-:S03]  /*20b0*/  LOP3.LUT R3, R48, 0x7, RZ, 0xc0, !PT ;  /* 0x0000000730037812 */ /* 0x000fc600078ec0ff */
[----:B------:R-:W-:Y:S01]  /*20c0*/  IMAD.SHL.U32 R50, R2, 0x8, RZ ;  /* 0x0000000802327824 */ /* 0x000fe200078e00ff */
[----:B------:R-:W-:-:S04]  /*20d0*/  SHF.R.U32.HI R2, RZ, 0x4, R48 ;  /* 0x00000004ff027819 */ /* 0x000fc80000011630 */
[----:B------:R-:W-:Y:S01]  /*20e0*/  LOP3.LUT R48, R50, 0x8, R3, 0xe2, !PT ;  /* 0x0000000832307812 */ /* 0x000fe200078ee203 */
[----:B------:R-:W-:Y:S02]  /*20f0*/  IMAD.SHL.U32 R50, R0, 0x8000, RZ ;  /* 0x0000800000327824 */ /* 0x000fe400078e00ff */
[----:B------:R-:W-:-:S03]  /*2100*/  IMAD.SHL.U32 R3, R2, 0x8, RZ ;  /* 0x0000000802037824 */ /* 0x000fc600078e00ff */
[----:B------:R-:W-:Y:S01]  /*2110*/  LOP3.LUT R2, R50, 0x8000, RZ, 0xc0, !PT ;  /* 0x0000800032027812 */ /* 0x000fe200078ec0ff */
[--C-:B------:R-:W-:Y:S01]  /*2120*/  IMAD R111, R48, 0x40, R3.reuse ;  /* 0x00000040306f7824 */ /* 0x100fe200078e0203 */
[----:B------:R-:W-:Y:S01]  /*2130*/  IADD3 R50, R112, -0x780, RZ ;  /* 0xfffff88070327810 */ /* 0x000fe20007ffe0ff */
[----:B------:R-:W-:Y:S01]  /*2140*/  IMAD R3, R48, 0x100, R3 ;  /* 0x0000010030037824 */ /* 0x000fe200078e0203 */
[C---:B------:R-:W-:Y:S02]  /*2150*/  IADD3 R52, R2.reuse, 0x80a0, RZ ;  /* 0x000080a002347810 */ /* 0x040fe40007ffe0ff */
[C---:B------:R-:W-:Y:S01]  /*2160*/  IADD3 R60, R2.reuse, 0x8100, RZ ;  /* 0x00008100023c7810 */ /* 0x040fe20007ffe0ff */
[----:B------:R-:W-:Y:S01]  /*2170*/  IMAD.U32 R50, R111, 0x2, R50 ;  /* 0x000000026f327824 */ /* 0x000fe200078e0032 */
[C---:B------:R-:W-:Y:S01]  /*2180*/  IADD3 R48, R2.reuse, 0x8080, RZ ;  /* 0x0000808002307810 */ /* 0x040fe20007ffe0ff */
[C---:B------:R-:W-:Y:S01]  /*2190*/  IMAD.U32 R57, R3.reuse, 0x2, R52 ;  /* 0x0000000203397824 */ /* 0x040fe200078e0034 */
[C---:B------:R-:W-:Y:S01]  /*21a0*/  IADD3 R56, R2.reuse, 0x80e0, RZ ;  /* 0x000080e002387810 */ /* 0x040fe20007ffe0ff */
[C---:B------:R-:W-:Y:S01]  /*21b0*/  IMAD.U32 R68, R3.reuse, 0x2, R60 ;  /* 0x0000000203447824 */ /* 0x040fe200078e003c */
[----:B------:R-:W-:Y:S01]  /*21c0*/  IADD3 R54, R2, 0x80c0, RZ ;  /* 0x000080c002367810 */ /* 0x000fe20007ffe0ff */
[----:B------:R-:W-:-:S02]  /*21d0*/  IMAD.U32 R53, R3, 0x2, R48 ;  /* 0x0000000203357824 */ /* 0x000fc400078e0030 */
[C---:B------:R-:W-:Y:S01]  /*21e0*/  IMAD.U32 R64, R3.reuse, 0x2, R56 ;  /* 0x0000000203407824 */ /* 0x040fe200078e0038 */
[----:B------:R-:W-:Y:S01]  /*21f0*/  LDSM.16.M88.4 R48, [R50] ;  /* 0x000000003230783b */ /* 0x000fe20000000200 */
[----:B------:R-:W-:-:S03]  /*2200*/  IMAD.U32 R61, R3, 0x2, R54 ;  /* 0x00000002033d7824 */ /* 0x000fc600078e0036 */
[----:B------:R-:W1:Y:S04]  /*2210*/  LDSM.16.MT88.4 R56, [R57] ;  /* 0x000000003938783b */ /* 0x000e680000004200 */
[----:B------:R-:W2:Y:S04]  /*2220*/  LDSM.16.MT88.4 R68, [R68] ;  /* 0x000000004444783b */ /* 0x000ea80000004200 */
[----:B------:R-:W3:Y:S04]  /*2230*/  LDSM.16.MT88.4 R64, [R64] ;  /* 0x000000004040783b */ /* 0x000ee80000004200 */
[----:B------:R-:W4:Y:S04]  /*2240*/  LDSM.16.MT88.4 R60, [R61] ;  /* 0x000000003d3c783b */ /* 0x000f280000004200 */
[----:B------:R-:W5:Y:S01]  /*2250*/  LDSM.16.MT88.4 R52, [R53] ;  /* 0x000000003534783b */ /* 0x000f620000004200 */
[C---:B-1----:R-:W-:Y:S07]  /*2260*/  HMMA.16816.F16 R80, R48.reuse, R56, R80 ;  /* 0x000000383050723c */ /* 0x042fee0000000850 */
[C---:B------:R-:W-:Y:S01]  /*2270*/  IADD3 R56, R2.reuse, 0x81a0, RZ ;  /* 0x000081a002387810 */ /* 0x040fe20007ffe0ff */
[C---:B--2---:R-:W-:Y:S07]  /*2280*/  HMMA.16816.F16 R98, R48.reuse, R68, R42 ;  /* 0x000000443062723c */ /* 0x044fee000000082a */
[C---:B------:R-:W-:Y:S01]  /*2290*/  IADD3 R42, R2.reuse, 0x8120, RZ ;  /* 0x00008120022a7810 */ /* 0x040fe20007ffe0ff */
[C---:B---3--:R-:W-:Y:S07]  /*22a0*/  HMMA.16816.F16 R100, R48.reuse, R66, R44 ;  /* 0x000000423064723c */ /* 0x048fee000000082c */
[C---:B------:R-:W-:Y:S01]  /*22b0*/  IMAD.U32 R66, R3.reuse, 0x2, R56 ;  /* 0x0000000203427824 */ /* 0x040fe200078e0038 */
[----:B------:R-:W-:Y:S01]  /*22c0*/  HMMA.16816.F16 R102, R48, R64, R46 ;  /* 0x000000403066723c */ /* 0x000fe2000000082e */
[----:B------:R-:W-:Y:S01]  /*22d0*/  IMAD.U32 R45, R3, 0x2, R42 ;  /* 0x00000002032d7824 */ /* 0x000fe200078e002a */
[----:B------:R-:W-:-:S02]  /*22e0*/  IADD3 R42, R2, 0x8180, RZ ;  /* 0x00008180022a7810 */ /* 0x000fc40007ffe0ff */
[C---:B------:R-:W-:Y:S01]  /*22f0*/  IADD3 R44, R2.reuse, 0x8140, RZ ;  /* 0x00008140022c7810 */ /* 0x040fe20007ffe0ff */
[----:B------:R-:W1:Y:S02]  /*2300*/  LDSM.16.MT88.4 R64, [R66] ;  /* 0x000000004240783b */ /* 0x000e640000004200 */
[C---:B------:R-:W-:Y:S01]  /*2310*/  IADD3 R46, R2.reuse, 0x8160, RZ ;  /* 0x00008160022e7810 */ /* 0x040fe20007ffe0ff */
[C---:B------:R-:W-:Y:S01]  /*2320*/  IMAD.U32 R42, R3.reuse, 0x2, R42 ;  /* 0x00000002032a7824 */ /* 0x040fe200078e002a */
[C---:B----4-:R-:W-:Y:S01]  /*2330*/  HMMA.16816.F16 R76, R48.reuse, R60, R76 ;  /* 0x0000003c304c723c */ /* 0x050fe2000000084c */
[C---:B------:R-:W-:Y:S02]  /*2340*/  IMAD.U32 R68, R3.reuse, 0x2, R44 ;  /* 0x0000000203447824 */ /* 0x040fe400078e002c */
[C---:B------:R-:W-:Y:S02]  /*2350*/  IMAD.U32 R43, R3.reuse, 0x2, R46 ;  /* 0x00000002032b7824 */ /* 0x040fe400078e002e */
[----:B------:R-:W2:Y:S03]  /*2360*/  LDSM.16.MT88.4 R44, [R45] ;  /* 0x000000002d2c783b */ /* 0x000ea60000004200 */
[C---:B------:R-:W-:Y:S01]  /*2370*/  HMMA.16816.F16 R74, R48.reuse, R62, R74 ;  /* 0x0000003e304a723c */ /* 0x040fe2000000084a */
[----:B------:R-:W3:Y:S07]  /*2380*/  LDSM.16.MT88.4 R60, [R42] ;  /* 0x000000002a3c783b */ /* 0x000eee0000004200 */
[C---:B-----5:R-:W-:Y:S08]  /*2390*/  HMMA.16816.F16 R92, R48.reuse, R52, R90 ;  /* 0x00000034305c723c */ /* 0x060ff0000000085a */
[C---:B------:R-:W-:Y:S01]  /*23a0*/  HMMA.16816.F16 R88, R48.reuse, R54, R88 ;  /* 0x000000363058723c */ /* 0x040fe20000000858 */
[----:B------:R-:W4:Y:S07]  /*23b0*/  LDSM.16.MT88.4 R52, [R68] ;  /* 0x000000004434783b */ /* 0x000f2e0000004200 */
[C---:B------:R-:W-:Y:S01]  /*23c0*/  HMMA.16816.F16 R78, R48.reuse, R58, R78 ;  /* 0x0000003a304e723c */ /* 0x040fe2000000084e */
[----:B------:R-:W5:Y:S07]  /*23d0*/  LDSM.16.MT88.4 R56, [R43] ;  /* 0x000000002b38783b */ /* 0x000f6e0000004200 */
[C---:B-1----:R-:W-:Y:S07]  /*23e0*/  HMMA.16816.F16 R64, R48.reuse, R64, R26 ;  /* 0x000000403040723c */ /* 0x042fee000000081a */
[C---:B------:R-:W-:Y:S01]  /*23f0*/  IADD3 R26, R2.reuse, 0x81c0, RZ ;  /* 0x000081c0021a7810 */ /* 0x040fe20007ffe0ff */
[C---:B------:R-:W-:Y:S07]  /*2400*/  HMMA.16816.F16 R66, R48.reuse, R66, R4 ;  /* 0x000000423042723c */ /* 0x040fee0000000804 */
[C---:B------:R-:W-:Y:S01]  /*2410*/  IADD3 R4, R2.reuse, 0x81e0, RZ ;  /* 0x000081e002047810 */ /* 0x040fe20007ffe0ff */
[C---:B--2---:R-:W-:Y:S07]  /*2420*/  HMMA.16816.F16 R90, R48.reuse, R44, R86 ;  /* 0x0000002c305a723c */ /* 0x044fee0000000856 */
[----:B------:R-:W-:Y:S01]  /*2430*/  IMAD.U32 R44, R3, 0x2, R26 ;  /* 0x00000002032c7824 */ /* 0x000fe200078e001a */
[----:B------:R-:W-:Y:S01]  /*2440*/  HMMA.16816.F16 R96, R48, R70, R72 ;  /* 0x000000463060723c */ /* 0x000fe20000000848 */
[----:B------:R-:W-:-:S05]  /*2450*/  IADD3 R26, R2, 0x8220, RZ ;  /* 0x00008220021a7810 */ /* 0x000fca0007ffe0ff */
[C---:B------:R-:W-:Y:S02]  /*2460*/  IMAD.U32 R26, R3.reuse, 0x2, R26 ;  /* 0x00000002031a7824 */ /* 0x040fe400078e001a */
[C---:B------:R-:W-:Y:S01]  /*2470*/  HMMA.16816.F16 R86, R48.reuse, R46, R40 ;  /* 0x0000002e3056723c */ /* 0x040fe20000000828 */
[----:B------:R-:W1:Y:S06]  /*2480*/  LDSM.16.MT88.4 R44, [R44] ;  /* 0x000000002c2c783b */ /* 0x000e6c0000004200 */
[----:B------:R-:W-:Y:S01]  /*2490*/  IMAD.U32 R40, R3, 0x2, R4 ;  /* 0x0000000203287824 */ /* 0x000fe200078e0004 */
[----:B---3--:R-:W-:Y:S01]  /*24a0*/  HMMA.16816.F16 R72, R48, R62, R28 ;  /* 0x0000003e3048723c */ /* 0x008fe2000000081c */
[----:B------:R-:W-:-:S04]  /*24b0*/  IADD3 R4, R2, 0x8240, RZ ;  /* 0x0000824002047810 */ /* 0x000fc80007ffe0ff */
[----:B------:R-:W2:Y:S01]  /*24c0*/  LDSM.16.MT88.4 R40, [R40] ;  /* 0x000000002828783b */ /* 0x000ea20000004200 */
[C---:B------:R-:W-:Y:S01]  /*24d0*/  IMAD.U32 R4, R3.reuse, 0x2, R4 ;  /* 0x0000000203047824 */ /* 0x040fe200078e0004 */
[----:B------:R-:W-:Y:S01]  /*24e0*/  IADD3 R28, R2, 0x8200, RZ ;  /* 0x00008200021c7810 */ /* 0x000fe20007ffe0ff */
[----:B----4-:R-:W-:Y:S04]  /*24f0*/  HMMA.16816.F16 R52, R48, R52, R38 ;  /* 0x000000343034723c */ /* 0x010fe80000000826 */
[----:B------:R-:W-:-:S04]  /*2500*/  IMAD.U32 R5, R3, 0x2, R28 ;  /* 0x0000000203057824 */ /* 0x000fc800078e001c */
[C---:B------:R-:W-:Y:S01]  /*2510*/  HMMA.16816.F16 R54, R48.reuse, R54, R36 ;  /* 0x000000363036723c */ /* 0x040fe20000000824 */
[----:B------:R-:W3:Y:S07]  /*2520*/  LDSM.16.MT88.4 R36, [R5] ;  /* 0x000000000524783b */ /* 0x000eee0000004200 */
[C---:B-----5:R-:W-:Y:S08]  /*2530*/  HMMA.16816.F16 R56, R48.reuse, R56, R34 ;  /* 0x000000383038723c */ /* 0x060ff00000000822 */
[C---:B------:R-:W-:Y:S01]  /*2540*/  HMMA.16816.F16 R58, R48.reuse, R58, R32 ;  /* 0x0000003a303a723c */ /* 0x040fe20000000820 */
[----:B------:R-:W4:Y:S07]  /*2550*/  LDSM.16.MT88.4 R32, [R26] ;  /* 0x000000001a20783b */ /* 0x000f2e0000004200 */
[C---:B------:R-:W-:Y:S01]  /*2560*/  HMMA.16816.F16 R94, R48.reuse, R60, R30 ;  /* 0x0000003c305e723c */ /* 0x040fe2000000081e */
[----:B------:R5:W4:Y:S07]  /*2570*/  LDSM.16.MT88.4 R28, [R4] ;  /* 0x00000000041c783b */ /* 0x000b2e0000004200 */
[----:B-1----:R-:W-:Y:S01]  /*2580*/  HMMA.16816.F16 R24, R48, R44, R24 ;  /* 0x0000002c3018723c */ /* 0x002fe20000000818 */
[----:B-----5:R-:W-:-:S06]  /*2590*/  IADD3 R4, R2, 0x8260, RZ ;  /* 0x0000826002047810 */ /* 0x020fcc0007ffe0ff */
[----:B------:R-:W-:Y:S01]  /*25a0*/  IMAD.U32 R44, R3, 0x2, R4 ;  /* 0x00000002032c7824 */ /* 0x000fe200078e0004 */
[C---:B--2---:R-:W-:Y:S08]  /*25b0*/  HMMA.16816.F16 R20, R48.reuse, R40, R20 ;  /* 0x000000283014723c */ /* 0x044ff00000000814 */
[C---:B---3--:R-:W-:Y:S07]  /*25c0*/  HMMA.16816.F16 R36, R48.reuse, R36, R10 ;  /* 0x000000243024723c */ /* 0x048fee000000080a */
[----:B------:R-:W-:Y:S01]  /*25d0*/  IADD3 R10, R2, 0xa080, RZ ;  /* 0x0000a080020a7810 */ /* 0x000fe20007ffe0ff */
[C---:B------:R-:W-:Y:S08]  /*25e0*/  HMMA.16816.F16 R38, R48.reuse, R38, R18 ;  /* 0x000000263026723c */ /* 0x040ff00000000812 */
[C---:B----4-:R-:W-:Y:S07]  /*25f0*/  HMMA.16816.F16 R32, R48.reuse, R32, R6 ;  /* 0x000000203020723c */ /* 0x050fee0000000806 */
[----:B------:R-:W-:Y:S01]  /*2600*/  IADD3 R6, R112, -0x760, RZ ;  /* 0xfffff8a070067810 */ /* 0x000fe20007ffe0ff */
[----:B------:R-:W-:Y:S04]  /*2610*/  HMMA.16816.F16 R28, R48, R28, R14 ;  /* 0x0000001c301c723c */ /* 0x000fe8000000080e */
[----:B------:R-:W-:-:S03]  /*2620*/  IMAD.U32 R6, R111, 0x2, R6 ;  /* 0x000000026f067824 */ /* 0x000fc600078e0006 */
[C---:B------:R-:W-:Y:S01]  /*2630*/  IADD3 R14, R2.reuse, 0xa0c0, RZ ;  /* 0x0000a0c0020e7810 */ /* 0x040fe20007ffe0ff */
[C---:B------:R-:W-:Y:S01]  /*2640*/  HMMA.16816.F16 R34, R48.reuse, R34, R16 ;  /* 0x000000223022723c */ /* 0x040fe20000000810 */
[C---:B------:R-:W-:Y:S01]  /*2650*/  IMAD.U32 R15, R3.reuse, 0x2, R10 ;  /* 0x00000002030f7824 */ /* 0x040fe200078e000a */
[----:B------:R-:W-:Y:S05]  /*2660*/  LDSM.16.M88.4 R4, [R6] ;  /* 0x000000000604783b */ /* 0x000fea0000000200 */
[C---:B------:R-:W-:Y:S01]  /*2670*/  IMAD.U32 R17, R3.reuse, 0x2, R14 ;  /* 0x0000000203117824 */ /* 0x040fe200078e000e */
[C---:B------:R-:W-:Y:S05]  /*2680*/  HMMA.16816.F16 R30, R48.reuse, R30, R12 ;  /* 0x0000001e301e723c */ /* 0x040fea000000080c */
[----:B------:R-:W1:Y:S02]  /*2690*/  LDSM.16.MT88.4 R16, [R17] ;  /* 0x000000001110783b */ /* 0x000e640000004200 */
[----:B------:R-:W-:Y:S01]  /*26a0*/  IADD3 R12, R2, 0xa0a0, RZ ;  /* 0x0000a0a0020c7810 */ /* 0x000fe20007ffe0ff */
[----:B------:R-:W-:Y:S01]  /*26b0*/  HMMA.16816.F16 R22, R48, R46, R22 ;  /* 0x0000002e3016723c */ /* 0x000fe20000000816 */
[----:B------:R-:W2:Y:S03]  /*26c0*/  LDSM.16.MT88.4 R44, [R44] ;  /* 0x000000002c2c783b */ /* 0x000ea60000004200 */
[----:B------:R-:W-:-:S02]  /*26d0*/  IMAD.U32 R40, R3, 0x2, R12 ;  /* 0x0000000203287824 */ /* 0x000fc400078e000c */
[----:B------:R-:W3:Y:S02]  /*26e0*/  LDSM.16.MT88.4 R12, [R15] ;  /* 0x000000000f0c783b */ /* 0x000ee40000004200 */
[----:B------:R-:W-:Y:S02]  /*26f0*/  HMMA.16816.F16 R8, R48, R42, R8 ;  /* 0x0000002a3008723c */ /* 0x000fe40000000808 */
[----:B------:R-:W4:Y:S06]  /*2700*/  LDSM.16.MT88.4 R40, [R40] ;  /* 0x000000002828783b */ /* 0x000f2c0000004200 */
[----:B-1----:R-:W-:Y:S07]  /*2710*/  HMMA.16816.F16 R76, R4, R16, R76 ;  /* 0x00000010044c723c */ /* 0x002fee000000084c */
[C---:B------:R-:W-:Y:S01]  /*2720*/  IADD3 R16, R2.reuse, 0xa100, RZ ;  /* 0x0000a10002107810 */ /* 0x040fe20007ffe0ff */
[----:B--2---:R-:W-:Y:S08]  /*2730*/  HMMA.16816.F16 R82, R48, R44, R82 ;  /* 0x0000002c3052723c */ /* 0x004ff00000000852 */
[----:B---3--:R-:W-:Y:S07]  /*2740*/  HMMA.16816.F16 R10, R4, R14, R88 ;  /* 0x0000000e040a723c */ /* 0x008fee0000000858 */
[C---:B------:R-:W-:Y:S01]  /*2750*/  IADD3 R14, R2.reuse, 0xa0e0, RZ ;  /* 0x0000a0e0020e7810 */ /* 0x040fe20007ffe0ff */
[----:B------:R-:W-:Y:S04]  /*2760*/  HMMA.16816.F16 R48, R48, R46, R84 ;  /* 0x0000002e3030723c */ /* 0x000fe80000000854 */
[----:B------:R-:W-:Y:S01]  /*2770*/  IMAD.U32 R15, R3, 0x2, R14 ;  /* 0x00000002030f7824 */ /* 0x000fe200078e000e */
[----:B------:R-:W-:-:S02]  /*2780*/  IADD3 R14, R2, 0xa140, RZ ;  /* 0x0000a140020e7810 */ /* 0x000fc40007ffe0ff */
[C---:B------:R-:W-:Y:S01]  /*2790*/  IMAD.U32 R50, R3.reuse, 0x2, R16 ;  /* 0x0000000203327824 */ /* 0x040fe200078e0010 */
[C---:B------:R-:W-:Y:S01]  /*27a0*/  IADD3 R16, R2.reuse, 0xa160, RZ ;  /* 0x0000a16002107810 */ /* 0x040fe20007ffe0ff */
[C---:B----4-:R-:W-:Y:S01]  /*27b0*/  HMMA.16816.F16 R80, R4.reuse, R40, R80 ;  /* 0x000000280450723c */ /* 0x050fe20000000850 */
[----:B------:R-:W1:Y:S03]  /*27c0*/  LDSM.16.MT88.4 R68, [R15] ;  /* 0x000000000f44783b */ /* 0x000e660000004200 */
[C---:B------:R-:W-:Y:S01]  /*27d0*/  IMAD.U32 R17, R3.reuse, 0x2, R16 ;  /* 0x0000000203117824 */ /* 0x040fe200078e0010 */
[----:B------:R-:W-:Y:S02]  /*27e0*/  LDSM.16.MT88.4 R60, [R50] ;  /* 0x00000000323c783b */ /* 0x000fe40000004200 */
[C---:B------:R-:W-:Y:S01]  /*27f0*/  IMAD.U32 R40, R3.reuse, 0x2, R14 ;  /* 0x0000000203287824 */ /* 0x040fe200078e000e */
[C---:B------:R-:W-:Y:S07]  /*2800*/  HMMA.16816.F16 R74, R4.reuse, R18, R74 ;  /* 0x00000012044a723c */ /* 0x040fee000000084a */
[----:B------:R-:W-:Y:S01]  /*2810*/  IADD3 R18, R2, 0xa120, RZ ;  /* 0x0000a12002127810 */ /* 0x000fe20007ffe0ff */
[----:B------:R-:W-:Y:S01]  /*2820*/  HMMA.16816.F16 R78, R4, R42, R78 ;  /* 0x0000002a044e723c */ /* 0x000fe2000000084e */
[----:B------:R-:W2:Y:S03]  /*2830*/  LDSM.16.MT88.4 R40, [R40] ;  /* 0x000000002828783b */ /* 0x000ea60000004200 */
[----:B------:R-:W-:-:S02]  /*2840*/  IMAD.U32 R44, R3, 0x2, R18 ;  /* 0x00000002032c7824 */ /* 0x000fc400078e0012 */
[----:B------:R-:W3:Y:S02]  /*2850*/  LDSM.16.MT88.4 R16, [R17] ;  /* 0x000000001110783b */ /* 0x000ee40000004200 */
[C---:B------:R-:W-:Y:S02]  /*2860*/  HMMA.16816.F16 R12, R4.reuse, R12, R92 ;  /* 0x0000000c040c723c */ /* 0x040fe4000000085c */
[----:B------:R-:W4:Y:S06]  /*2870*/  LDSM.16.MT88.4 R44, [R44] ;  /* 0x000000002c2c783b */ /* 0x000f2c0000004200 */
[C---:B-1----:R-:W-:Y:S08]  /*2880*/  HMMA.16816.F16 R68, R4.reuse, R68, R102 ;  /* 0x000000440444723c */ /* 0x042ff00000000866 */
[C---:B------:R-:W-:Y:S08]  /*2890*/  HMMA.16816.F16 R70, R4.reuse, R70, R100 ;  /* 0x000000460446723c */ /* 0x040ff00000000864 */
[C---:B--2---:R-:W-:Y:S07]  /*28a0*/  HMMA.16816.F16 R102, R4.reuse, R42, R54 ;  /* 0x0000002a0466723c */ /* 0x044fee0000000836 */
[C---:B------:R-:W-:Y:S01]  /*28b0*/  IADD3 R42, R2.reuse, 0xa1e0, RZ ;  /* 0x0000a1e0022a7810 */ /* 0x040fe20007ffe0ff */
[C---:B---3--:R-:W-:Y:S07]  /*28c0*/  HMMA.16816.F16 R100, R4.reuse, R16, R56 ;  /* 0x000000100464723c */ /* 0x048fee0000000838 */
[----:B------:R-:W-:Y:S01]  /*28d0*/  IADD3 R16, R2, 0xa180, RZ ;  /* 0x0000a18002107810 */ /* 0x000fe20007ffe0ff */
[----:B------:R-:W-:Y:S04]  /*28e0*/  HMMA.16816.F16 R62, R4, R62, R96 ;  /* 0x0000003e043e723c */ /* 0x000fe80000000860 */
[----:B------:R-:W-:-:S04]  /*28f0*/  IMAD.U32 R16, R3, 0x2, R16 ;  /* 0x0000000203107824 */ /* 0x000fc800078e0010 */
[C---:B------:R-:W-:Y:S07]  /*2900*/  HMMA.16816.F16 R96, R4.reuse, R18, R58 ;  /* 0x000000120460723c */ /* 0x040fee000000083a */
[C---:B------:R-:W-:Y:S01]  /*2910*/  IADD3 R18, R2.reuse, 0xa1a0, RZ ;  /* 0x0000a1a002127810 */ /* 0x040fe20007ffe0ff */
[C---:B----4-:R-:W-:Y:S07]  /*2920*/  HMMA.16816.F16 R14, R4.reuse, R44, R90 ;  /* 0x0000002c040e723c */ /* 0x050fee000000085a */
[----:B------:R-:W-:Y:S01]  /*2930*/  IADD3 R44, R2, 0xa200, RZ ;  /* 0x0000a200022c7810 */ /* 0x000fe20007ffe0ff */
[----:B------:R-:W-:Y:S04]  /*2940*/  HMMA.16816.F16 R104, R4, R40, R52 ;  /* 0x000000280468723c */ /* 0x000fe80000000834 */
[----:B------:R-:W-:-:S03]  /*2950*/  IMAD.U32 R56, R3, 0x2, R44 ;  /* 0x0000000203387824 */ /* 0x000fc600078e002c */
[----:B------:R-:W-:Y:S01]  /*2960*/  IADD3 R40, R2, 0xa1c0, RZ ;  /* 0x0000a1c002287810 */ /* 0x000fe20007ffe0ff */
[C---:B------:R-:W-:Y:S01]  /*2970*/  IMAD.U32 R52, R3.reuse, 0x2, R42 ;  /* 0x0000000203347824 */ /* 0x040fe200078e002a */
[----:B------:R-:W-:Y:S01]  /*2980*/  HMMA.16816.F16 R26, R4, R46, R86 ;  /* 0x0000002e041a723c */ /* 0x000fe20000000856 */
[C---:B------:R-:W-:Y:S01]  /*2990*/  IMAD.U32 R41, R3.reuse, 0x2, R18 ;  /* 0x0000000203297824 */ /* 0x040fe200078e0012 */
[----:B------:R-:W1:Y:S01]  /*29a0*/  LDSM.16.MT88.4 R56, [R56] ;  /* 0x000000003838783b */ /* 0x000e620000004200 */
[----:B------:R-:W-:-:S03]  /*29b0*/  IMAD.U32 R45, R3, 0x2, R40 ;  /* 0x00000002032d7824 */ /* 0x000fc600078e0028 */
[----:B------:R-:W2:Y:S02]  /*29c0*/  LDSM.16.MT88.4 R16, [R16] ;  /* 0x000000001010783b */ /* 0x000ea40000004200 */
[C---:B------:R-:W-:Y:S02]  /*29d0*/  HMMA.16816.F16 R60, R4.reuse, R60, R98 ;  /* 0x0000003c043c723c */ /* 0x040fe40000000862 */
[----:B------:R-:W3:Y:S04]  /*29e0*/  LDSM.16.MT88.4 R52, [R52] ;  /* 0x000000003434783b */ /* 0x000ee80000004200 */
[----:B------:R-:W4:Y:S04]  /*29f0*/  LDSM.16.MT88.4 R40, [R41] ;  /* 0x000000002928783b */ /* 0x000f280000004200 */
[----:B------:R-:W5:Y:S01]  /*2a00*/  LDSM.16.MT88.4 R44, [R45] ;  /* 0x000000002d2c783b */ /* 0x000f620000004200 */
[C---:B-1----:R-:W-:Y:S08]  /*2a10*/  HMMA.16816.F16 R58, R4.reuse, R58, R38 ;  /* 0x0000003a043a723c */ /* 0x042ff00000000826 */
[C---:B--2---:R-:W-:Y:S07]  /*2a20*/  HMMA.16816.F16 R94, R4.reuse, R16, R94 ;  /* 0x00000010045e723c */ /* 0x044fee000000085e */
[C---:B------:R-:W-:Y:S01]  /*2a30*/  IADD3 R16, R2.reuse, 0xa240, RZ ;  /* 0x0000a24002107810 */ /* 0x040fe20007ffe0ff */
[C---:B------:R-:W-:Y:S07]  /*2a40*/  HMMA.16816.F16 R90, R4.reuse, R18, R72 ;  /* 0x00000012045a723c */ /* 0x040fee0000000848 */
[C---:B------:R-:W-:Y:S01]  /*2a50*/  IADD3 R18, R2.reuse, 0xa260, RZ ;  /* 0x0000a26002127810 */ /* 0x040fe20007ffe0ff */
[C---:B---3--:R-:W-:Y:S07]  /*2a60*/  HMMA.16816.F16 R92, R4.reuse, R54, R8 ;  /* 0x00000036045c723c */ /* 0x048fee0000000808 */
[C---:B------:R-:W-:Y:S01]  /*2a70*/  IADD3 R8, R2.reuse, 0xa220, RZ ;  /* 0x0000a22002087810 */ /* 0x040fe20007ffe0ff */
[C---:B----4-:R-:W-:Y:S07]  /*2a80*/  HMMA.16816.F16 R88, R4.reuse, R40, R64 ;  /* 0x000000280458723c */ /* 0x050fee0000000840 */
[C---:B------:R-:W-:Y:S01]  /*2a90*/  IMAD.U32 R40, R3.reuse, 0x2, R16 ;  /* 0x0000000203287824 */ /* 0x040fe200078e0010 */
[C---:B------:R-:W-:Y:S05]  /*2aa0*/  HMMA.16816.F16 R72, R4.reuse, R42, R66 ;  /* 0x0000002a0448723c */ /* 0x040fea0000000842 */
[----:B------:R-:W1:Y:S03]  /*2ab0*/  LDSM.16.MT88.4 R40, [R40] ;  /* 0x000000002828783b */ /* 0x000e660000004200 */
[C---:B-----5:R-:W-:Y:S07]  /*2ac0*/  HMMA.16816.F16 R64, R4.reuse, R44, R24 ;  /* 0x0000002c0440723c */ /* 0x060fee0000000818 */
[----:B------:R-:W-:Y:S01]  /*2ad0*/  IMAD.U32 R44, R3, 0x2, R8 ;  /* 0x00000002032c7824 */ /* 0x000fe200078e0008 */
[----:B------:R-:W-:Y:S01]  /*2ae0*/  HMMA.16816.F16 R66, R4, R56, R36 ;  /* 0x000000380442723c */ /* 0x000fe20000000824 */
[----:B------:R-:W-:-:S05]  /*2af0*/  IADD3 R8, R2, 0xc080, RZ ;  /* 0x0000c08002087810 */ /* 0x000fca0007ffe0ff */
[C---:B------:R-:W-:Y:S02]  /*2b00*/  IMAD.U32 R16, R3.reuse, 0x2, R8 ;  /* 0x0000000203107824 */ /* 0x040fe400078e0008 */
[----:B------:R-:W-:Y:S01]  /*2b10*/  IMAD.U32 R36, R3, 0x2, R18 ;  /* 0x0000000203247824 */ /* 0x000fe200078e0012 */
[C---:B------:R-:W-:Y:S01]  /*2b20*/  HMMA.16816.F16 R22, R4.reuse, R46, R22 ;  /* 0x0000002e0416723c */ /* 0x040fe20000000816 */
[----:B------:R-:W2:Y:S04]  /*2b30*/  LDSM.16.MT88.4 R44, [R44] ;  /* 0x000000002c2c783b */ /* 0x000ea80000004200 */
[----:B------:R-:W3:Y:S03]  /*2b40*/  LDSM.16.MT88.4 R36, [R36] ;  /* 0x000000002424783b */ /* 0x000ee60000004200 */
[----:B------:R-:W-:Y:S01]  /*2b50*/  HMMA.16816.F16 R98, R4, R52, R20 ;  /* 0x000000340462723c */ /* 0x000fe20000000814 */
[----:B------:R-:W-:Y:S06]  /*2b60*/  LDSM.16.MT88.4 R16, [R16] ;  /* 0x000000001010783b */ /* 0x000fec0000004200 */
[----:B------:R-:W-:-:S02]  /*2b70*/  IADD3 R20, R112, -0x740, RZ ;  /* 0xfffff8c070147810 */ /* 0x000fc40007ffe0ff */
[----:B------:R-:W-:-:S03]  /*2b80*/  IADD3 R112, R112, -0x720, RZ ;  /* 0xfffff8e070707810 */ /* 0x000fc60007ffe0ff */
[----:B------:R-:W-:Y:S01]  /*2b90*/  IMAD.U32 R20, R111, 0x2, R20 ;  /* 0x000000026f147824 */ /* 0x000fe200078e0014 */
[C---:B-1----:R-:W-:Y:S04]  /*2ba0*/  HMMA.16816.F16 R8, R4.reuse, R40, R28 ;  /* 0x000000280408723c */ /* 0x042fe8000000081c */
[----:B------:R-:W1:Y:S04]  /*2bb0*/  LDSM.16.M88.4 R84, [R20] ;  /* 0x000000001454783b */ /* 0x000e680000000200 */
[C---:B------:R-:W-:Y:S08]  /*2bc0*/  HMMA.16816.F16 R42, R4.reuse, R42, R30 ;  /* 0x0000002a042a723c */ /* 0x040ff0000000081e */
[C---:B--2---:R-:W-:Y:S08]  /*2bd0*/  HMMA.16816.F16 R32, R4.reuse, R44, R32 ;  /* 0x0000002c0420723c */ /* 0x044ff00000000820 */
[C---:B------:R-:W-:Y:S08]  /*2be0*/  HMMA.16816.F16 R34, R4.reuse, R46, R34 ;  /* 0x0000002e0422723c */ /* 0x040ff00000000822 */
[C---:B---3--:R-:W-:Y:S08]  /*2bf0*/  HMMA.16816.F16 R82, R4.reuse, R36, R82 ;  /* 0x000000240452723c */ /* 0x048ff00000000852 */
[----:B------:R-:W-:Y:S07]  /*2c00*/  HMMA.16816.F16 R56, R4, R38, R48 ;  /* 0x000000260438723c */ /* 0x000fee0000000830 */
[C---:B------:R-:W-:Y:S01]  /*2c10*/  IADD3 R4, R2.reuse, 0xc0a0, RZ ;  /* 0x0000c0a002047810 */ /* 0x040fe20007ffe0ff */
[----:B-1----:R-:W-:Y:S01]  /*2c20*/  HMMA.16816.F16 R12, R84, R16, R12 ;  /* 0x00000010540c723c */ /* 0x002fe2000000080c */
[----:B------:R-:W-:-:S03]  /*2c30*/  IADD3 R6, R2, 0xc0c0, RZ ;  /* 0x0000c0c002067810 */ /* 0x000fc60007ffe0ff */
[C---:B------:R-:W-:Y:S01]  /*2c40*/  IMAD.U32 R44, R3.reuse, 0x2, R4 ;  /* 0x00000002032c7824 */ /* 0x040fe200078e0004 */
[C---:B------:R-:W-:Y:S01]  /*2c50*/  IADD3 R4, R2.reuse, 0xc100, RZ ;  /* 0x0000c10002047810 */ /* 0x040fe20007ffe0ff */
[C---:B------:R-:W-:Y:S01]  /*2c60*/  IMAD.U32 R36, R3.reuse, 0x2, R6 ;  /* 0x0000000203247824 */ /* 0x040fe200078e0006 */
[----:B------:R-:W-:Y:S01]  /*2c70*/  IADD3 R6, R2, 0xc120, RZ ;  /* 0x0000c12002067810 */ /* 0x000fe20007ffe0ff */
[----:B------:R-:W-:Y:S02]  /*2c80*/  HMMA.16816.F16 R24, R84, R18, R10 ;  /* 0x000000125418723c */ /* 0x000fe4000000080a */
[C---:B------:R-:W-:Y:S01]  /*2c90*/  IMAD.U32 R16, R3.reuse, 0x2, R4 ;  /* 0x0000000203107824 */ /* 0x040fe200078e0004 */
[----:B------:R-:W1:Y:S01]  /*2ca0*/  LDSM.16.MT88.4 R44, [R44] ;  /* 0x000000002c2c783b */ /* 0x000e620000004200 */
[----:B------:R-:W-:-:S03]  /*2cb0*/  IMAD.U32 R6, R3, 0x2, R6 ;  /* 0x0000000203067824 */ /* 0x000fc600078e0006 */
[----:B------:R-:W-:Y:S01]  /*2cc0*/  IADD3 R10, R2, 0xc0e0, RZ ;  /* 0x0000c0e0020a7810 */ /* 0x000fe20007ffe0ff */
[----:B------:R-:W2:Y:S04]  /*2cd0*/  LDSM.16.MT88.4 R16, [R16] ;  /* 0x000000001010783b */ /* 0x000ea80000004200 */
[----:B------:R-:W3:Y:S01]  /*2ce0*/  LDSM.16.MT88.4 R4, [R6] ;  /* 0x000000000604783b */ /* 0x000ee20000004200 */
[----:B------:R-:W-:-:S03]  /*2cf0*/  IMAD.U32 R10, R3, 0x2, R10 ;  /* 0x00000002030a7824 */ /* 0x000fc600078e000a */
[----:B------:R-:W-:Y:S04]  /*2d00*/  LDSM.16.MT88.4 R36, [R36] ;  /* 0x000000002424783b */ /* 0x000fe80000004200 */
[----:B------:R4:W5:Y:S02]  /*2d10*/  LDSM.16.MT88.4 R28, [R10] ;  /* 0x000000000a1c783b */ /* 0x0009640000004200 */
[----:B----4-:R-:W-:-:S05]  /*2d20*/  IADD3 R10, R2, 0xc180, RZ ;  /* 0x0000c180020a7810 */ /* 0x010fca0007ffe0ff */
[----:B------:R-:W-:-:S05]  /*2d30*/  IMAD.U32 R10, R3, 0x2, R10 ;  /* 0x00000002030a7824 */ /* 0x000fca00078e000a */
[----:B------:R4:W-:Y:S01]  /*2d40*/  LDSM.16.MT88.4 R48, [R10] ;  /* 0x000000000a30783b */ /* 0x0009e20000004200 */
[----:B-1----:R-:W-:Y:S01]  /*2d50*/  HMMA.16816.F16 R80, R84, R44, R80 ;  /* 0x0000002c5450723c */ /* 0x002fe20000000850 */
[----:B----4-:R-:W-:-:S07]  /*2d60*/  IADD3 R10, R2, 0xc1e0, RZ ;  /* 0x0000c1e0020a7810 */ /* 0x010fce0007ffe0ff */
[C---:B--2---:R-:W-:Y:S07]  /*2d70*/  HMMA.16816.F16 R60, R84.reuse, R16, R60 ;  /* 0x00000010543c723c */ /* 0x044fee000000083c */
[----:B------:R-:W-:Y:S01]  /*2d80*/  IADD3 R16, R2, 0xc1a0, RZ ;  /* 0x0000c1a002107810 */ /* 0x000fe20007ffe0ff */
[----:B---3--:R-:W-:Y:S04]  /*2d90*/  HMMA.16816.F16 R14, R84, R4, R14 ;  /* 0x00000004540e723c */ /* 0x008fe8000000080e */
[----:B------:R-:W-:-:S03]  /*2da0*/  IMAD.U32 R16, R3, 0x2, R16 ;  /* 0x0000000203107824 */ /* 0x000fc600078e0010 */
[----:B------:R-:W-:Y:S01]  /*2db0*/  IADD3 R4, R2, 0xc140, RZ ;  /* 0x0000c14002047810 */ /* 0x000fe20007ffe0ff */
[----:B------:R-:W-:Y:S04]  /*2dc0*/  HMMA.16816.F16 R62, R84, R18, R62 ;  /* 0x00000012543e723c */ /* 0x000fe8000000083e */
[----:B------:R-:W-:-:S03]  /*2dd0*/  IMAD.U32 R20, R3, 0x2, R4 ;  /* 0x0000000203147824 */ /* 0x000fc600078e0004 */
[C---:B------:R-:W-:Y:S01]  /*2de0*/  IADD3 R18, R2.reuse, 0xc1c0, RZ ;  /* 0x0000c1c002127810 */ /* 0x040fe20007ffe0ff */
[C---:B------:R-:W-:Y:S04]  /*2df0*/  HMMA.16816.F16 R40, R84.reuse, R6, R26 ;  /* 0x000000065428723c */ /* 0x040fe8000000081a */
[C---:B------:R-:W-:Y:S02]  /*2e00*/  IMAD.U32 R44, R3.reuse, 0x2, R18 ;  /* 0x00000002032c7824 */ /* 0x040fe400078e0012 */
[----:B------:R-:W1:Y:S01]  /*2e10*/  LDSM.16.MT88.4 R16, [R16] ;  /* 0x000000001010783b */ /* 0x000e620000004200 */
[----:B------:R-:W-:Y:S01]  /*2e20*/  IADD3 R6, R2, 0xc160, RZ ;  /* 0x0000c16002067810 */ /* 0x000fe20007ffe0ff */
[----:B-----5:R-:W-:Y:S04]  /*2e30*/  HMMA.16816.F16 R68, R84, R28, R68 ;  /* 0x0000001c5444723c */ /* 0x020fe80000000844 */
[----:B------:R-:W-:-:S02]  /*2e40*/  IMAD.U32 R11, R3, 0x2, R6 ;  /* 0x00000002030b7824 */ /* 0x000fc400078e0006 */
[----:B------:R-:W2:Y:S02]  /*2e50*/  LDSM.16.MT88.4 R4, [R20] ;  /* 0x000000001404783b */ /* 0x000ea40000004200 */
[C---:B------:R-:W-:Y:S02]  /*2e60*/  HMMA.16816.F16 R70, R84.reuse, R30, R70 ;  /* 0x0000001e5446723c */ /* 0x040fe40000000846 */
[----:B------:R-:W3:Y:S06]  /*2e70*/  LDSM.16.MT88.4 R28, [R11] ;  /* 0x000000000b1c783b */ /* 0x000eec0000004200 */
[C---:B------:R-:W-:Y:S01]  /*2e80*/  HMMA.16816.F16 R78, R84.reuse, R46, R78 ;  /* 0x0000002e544e723c */ /* 0x040fe2000000084e */
[----:B------:R-:W4:Y:S07]  /*2e90*/  LDSM.16.MT88.4 R44, [R44] ;  /* 0x000000002c2c783b */ /* 0x000f2e0000004200 */
[C---:B------:R-:W-:Y:S08]  /*2ea0*/  HMMA.16816.F16 R74, R84.reuse, R38, R74 ;  /* 0x00000026544a723c */ /* 0x040ff0000000084a */
[C---:B------:R-:W-:Y:S08]  /*2eb0*/  HMMA.16816.F16 R76, R84.reuse, R36, R76 ;  /* 0x00000024544c723c */ /* 0x040ff0000000084c */
[C---:B-1----:R-:W-:Y:S07]  /*2ec0*/  HMMA.16816.F16 R26, R84.reuse, R16, R88 ;  /* 0x00000010541a723c */ /* 0x042fee0000000858 */
[C---:B------:R-:W-:Y:S01]  /*2ed0*/  IADD3 R16, R2.reuse, 0xc200, RZ ;  /* 0x0000c20002107810 */ /* 0x040fe20007ffe0ff */
[----:B------:R-:W-:Y:S01]  /*2ee0*/  IMAD.U32 R17, R3, 0x2, R10 ;  /* 0x0000000203117824 */ /* 0x000fe200078e000a */
[----:B--2---:R-:W-:Y:S01]  /*2ef0*/  HMMA.16816.F16 R38, R84, R4, R104 ;  /* 0x000000045426723c */ /* 0x004fe20000000868 */
[----:B------:R-:W-:-:S02]  /*2f00*/  IADD3 R10, R2, 0xc240, RZ ;  /* 0x0000c240020a7810 */ /* 0x000fc40007ffe0ff */
[----:B------:R-:W-:-:S03]  /*2f10*/  IMAD.U32 R20, R3, 0x2, R16 ;  /* 0x0000000203147824 */ /* 0x000fc600078e0010 */
[C---:B------:R-:W-:Y:S02]  /*2f20*/  IMAD.U32 R10, R3.reuse, 0x2, R10 ;  /* 0x00000002030a7824 */ /* 0x040fe400078e000a */
[C---:B---3--:R-:W-:Y:S08]  /*2f30*/  HMMA.16816.F16 R4, R84.reuse, R30, R96 ;  /* 0x0000001e5404723c */ /* 0x048ff00000000860 */
[C---:B------:R-:W-:Y:S08]  /*2f40*/  HMMA.16816.F16 R30, R84.reuse, R48, R94 ;  /* 0x00000030541e723c */ /* 0x040ff0000000085e */
[C---:B------:R-:W-:Y:S07]  /*2f50*/  HMMA.16816.F16 R94, R84.reuse, R18, R72 ;  /* 0x00000012545e723c */ /* 0x040fee0000000848 */
[C---:B------:R-:W-:Y:S01]  /*2f60*/  IADD3 R18, R2.reuse, 0xc220, RZ ;  /* 0x0000c22002127810 */ /* 0x040fe20007ffe0ff */
[C---:B------:R-:W-:Y:S08]  /*2f70*/  HMMA.16816.F16 R36, R84.reuse, R6, R102 ;  /* 0x000000065424723c */ /* 0x040ff00000000866 */
[C---:B------:R-:W-:Y:S08]  /*2f80*/  HMMA.16816.F16 R6, R84.reuse, R28, R100 ;  /* 0x0000001c5406723c */ /* 0x040ff00000000864 */
[C---:B----4-:R-:W-:Y:S07]  /*2f90*/  HMMA.16816.F16 R108, R84.reuse, R44, R64 ;  /* 0x0000002c546c723c */ /* 0x050fee0000000840 */
[----:B------:R-:W-:Y:S01]  /*2fa0*/  IADD3 R44, R2, 0xc260, RZ ;  /* 0x0000c260022c7810 */ /* 0x000fe20007ffe0ff */
[----:B------:R-:W-:Y:S01]  /*2fb0*/  HMMA.16816.F16 R106, R84, R46, R22 ;  /* 0x0000002e546a723c */ /* 0x000fe20000000816 */
[C---:B------:R-:W-:Y:S01]  /*2fc0*/  IMAD.U32 R45, R3.reuse, 0x2, R18 ;  /* 0x00000002032d7824 */ /* 0x040fe200078e0012 */
[----:B------:R-:W1:Y:S02]  /*2fd0*/  LDSM.16.MT88.4 R20, [R20] ;  /* 0x000000001414783b */ /* 0x000e640000004200 */
[----:B------:R-:W-:-:S02]  /*2fe0*/  IMAD.U32 R52, R3, 0x2, R44 ;  /* 0x0000000203347824 */ /* 0x000fc400078e002c */
[----:B------:R-:W-:Y:S02]  /*2ff0*/  LDSM.16.MT88.4 R16, [R17] ;  /* 0x000000001110783b */ /* 0x000fe40000004200 */
[----:B------:R-:W-:Y:S02]  /*3000*/  HMMA.16816.F16 R28, R84, R50, R90 ;  /* 0x00000032541c723c */ /* 0x000fe4000000085a */
[----:B------:R2:W3:Y:S04]  /*3010*/  LDSM.16.MT88.4 R48, [R10] ;  /* 0x000000000a30783b */ /* 0x0004e80000004200 */
[----:B------:R-:W4:Y:S01]  /*3020*/  LDSM.16.MT88.4 R44, [R45] ;  /* 0x000000002d2c783b */ /* 0x000f220000004200 */
[----:B--2---:R-:W-:-:S03]  /*3030*/  IADD3 R10, R2, 0xe0a0, RZ ;  /* 0x0000e0a0020a7810 */ /* 0x004fc60007ffe0ff */
[----:B------:R-:W2:Y:S01]  /*3040*/  LDSM.16.MT88.4 R52, [R52] ;  /* 0x000000003434783b */ /* 0x000ea20000004200 */
[C---:B-1----:R-:W-:Y:S07]  /*3050*/  HMMA.16816.F16 R100, R84.reuse, R20, R66 ;  /* 0x000000145464723c */ /* 0x042fee0000000842 */
[----:B------:R-:W-:Y:S01]  /*3060*/  IMAD.U32 R20, R3, 0x2, R10 ;  /* 0x0000000203147824 */ /* 0x000fe200078e000a */
[C---:B---3--:R-:W-:Y:S07]  /*3070*/  HMMA.16816.F16 R66, R84.reuse, R48, R8 ;  /* 0x000000305442723c */ /* 0x048fee0000000808 */
[----:B------:R-:W-:Y:S01]  /*3080*/  IADD3 R8, R2, 0xe080, RZ ;  /* 0x0000e08002087810 */ /* 0x000fe20007ffe0ff */
[----:B------:R-:W-:Y:S01]  /*3090*/  HMMA.16816.F16 R102, R84, R18, R92 ;  /* 0x000000125466723c */ /* 0x000fe2000000085c */
[----:B------:R-:W-:-:S06]  /*30a0*/  IMAD.U32 R48, R111, 0x2, R112 ;  /* 0x000000026f307824 */ /* 0x000fcc00078e0070 */
[----:B------:R-:W-:Y:S01]  /*30b0*/  IADD3 R18, R2, 0xe0e0, RZ ;  /* 0x0000e0e002127810 */ /* 0x000fe20007ffe0ff */
[----:B----4-:R-:W-:Y:S04]  /*30c0*/  HMMA.16816.F16 R96, R84, R44, R32 ;  /* 0x0000002c5460723c */ /* 0x010fe80000000820 */
[----:B------:R-:W-:-:S03]  /*30d0*/  IMAD.U32 R9, R3, 0x2, R18 ;  /* 0x0000000203097824 */ /* 0x000fc600078e0012 */
[C---:B------:R-:W-:Y:S01]  /*30e0*/  IMAD.U32 R44, R3.reuse, 0x2, R8 ;  /* 0x00000002032c7824 */ /* 0x040fe200078e0008 */
[----:B------:R-:W-:Y:S01]  /*30f0*/  IADD3 R8, R2, 0xe100, RZ ;  /* 0x0000e10002087810 */ /* 0x000fe20007ffe0ff */
[----:B------:R-:W-:Y:S04]  /*3100*/  HMMA.16816.F16 R92, R84, R46, R34 ;  /* 0x0000002e545c723c */ /* 0x000fe80000000822 */
[----:B------:R-:W-:Y:S01]  /*3110*/  LDSM.16.MT88.4 R44, [R44] ;  /* 0x000000002c2c783b */ /* 0x000fe20000004200 */
[----:B------:R-:W-:-:S03]  /*3120*/  IMAD.U32 R32, R3, 0x2, R8 ;  /* 0x0000000203207824 */ /* 0x000fc600078e0008 */
[C---:B------:R-:W-:Y:S01]  /*3130*/  HMMA.16816.F16 R64, R84.reuse, R50, R42 ;  /* 0x000000325440723c */ /* 0x040fe2000000082a */
[----:B------:R-:W1:Y:S04]  /*3140*/  LDSM.16.M88.4 R48, [R48] ;  /* 0x000000003030783b */ /* 0x000e680000000200 */
[----:B------:R-:W3:Y:S03]  /*3150*/  LDSM.16.MT88.4 R8, [R9] ;  /* 0x000000000908783b */ /* 0x000ee60000004200 */
[C---:B------:R-:W-:Y:S01]  /*3160*/  HMMA.16816.F16 R104, R84.reuse, R16, R98 ;  /* 0x000000105468723c */ /* 0x040fe20000000862 */
[----:B------:R-:W-:Y:S06]  /*3170*/  LDSM.16.MT88.4 R32, [R32] ;  /* 0x000000002020783b */ /* 0x000fec0000004200 */
[----:B------:R-:W-:Y:S01]  /*3180*/  IADD3 R16, R2, 0xe0c0, RZ ;  /* 0x0000e0c002107810 */ /* 0x000fe20007ffe0ff */
[----:B------:R-:W-:Y:S01]  /*3190*/  HMMA.16816.F16 R98, R84, R22, R58 ;  /* 0x000000165462723c */ /* 0x000fe2000000083a */
[----:B------:R-:W-:Y:S03]  /*31a0*/  LDSM.16.MT88.4 R20, [R20] ;  /* 0x000000001414783b */ /* 0x000fe60000004200 */
[----:B------:R-:W-:-:S04]  /*31b0*/  IMAD.U32 R16, R3, 0x2, R16 ;  /* 0x0000000203107824 */ /* 0x000fc800078e0010 */
[C---:B--2---:R-:W-:Y:S02]  /*31c0*/  HMMA.16816.F16 R82, R84.reuse, R52, R82 ;  /* 0x000000345452723c */ /* 0x044fe40000000852 */
[----:B------:R-:W2:Y:S06]  /*31d0*/  LDSM.16.MT88.4 R16, [R16] ;  /* 0x000000001010783b */ /* 0x000eac0000004200 */
[----:B------:R-:W-:Y:S08]  /*31e0*/  HMMA.16816.F16 R84, R84, R54, R56 ;  /* 0x000000365454723c */ /* 0x000ff00000000838 */
[C---:B-1----:R-:W-:Y:S07]  /*31f0*/  HMMA.16816.F16 R90, R48.reuse, R44, R12 ;  /* 0x0000002c305a723c */ /* 0x042fee000000080c */
[----:B------:R-:W-:Y:S01]  /*3200*/  IADD3 R12, R2, 0xe160, RZ ;  /* 0x0000e160020c7810 */ /* 0x000fe20007ffe0ff */
[----:B---3--:R-:W-:Y:S04]  /*3210*/  HMMA.16816.F16 R44, R48, R10, R70 ;  /* 0x0000000a302c723c */ /* 0x008fe80000000846 */
[----:B------:R-:W-:-:S03]  /*3220*/  IMAD.U32 R12, R3, 0x2, R12 ;  /* 0x00000002030c7824 */ /* 0x000fc600078e000c */
[C---:B------:R-:W-:Y:S01]  /*3230*/  IADD3 R10, R2.reuse, 0xe140, RZ ;  /* 0x0000e140020a7810 */ /* 0x040fe20007ffe0ff */
[----:B------:R-:W-:Y:S04]  /*3240*/  HMMA.16816.F16 R88, R48, R46, R24 ;  /* 0x0000002e3058723c */ /* 0x000fe80000000818 */
[----:B------:R-:W-:Y:S01]  /*3250*/  IMAD.U32 R52, R3, 0x2, R10 ;  /* 0x0000000203347824 */ /* 0x000fe200078e000a */
[----:B------:R-:W-:-:S03]  /*3260*/  IADD3 R10, R2, 0xe1a0, RZ ;  /* 0x0000e1a0020a7810 */ /* 0x000fc60007ffe0ff */
[C---:B------:R-:W-:Y:S02]  /*3270*/  HMMA.16816.F16 R46, R48.reuse, R8, R68 ;  /* 0x00000008302e723c */ /* 0x040fe40000000844 */
[C---:B------:R-:W-:Y:S01]  /*3280*/  IMAD.U32 R10, R3.reuse, 0x2, R10 ;  /* 0x00000002030a7824 */ /* 0x040fe200078e000a */
[----:B------:R-:W1:Y:S04]  /*3290*/  LDSM.16.MT88.4 R52, [R52] ;  /* 0x000000003434783b */ /* 0x000e680000004200 */
[C---:B------:R-:W-:Y:S01]  /*32a0*/  IADD3 R8, R2.reuse, 0xe120, RZ ;  /* 0x0000e12002087810 */ /* 0x040fe20007ffe0ff */
[----:B--2---:R-:W-:Y:S04]  /*32b0*/  HMMA.16816.F16 R76, R48, R16, R76 ;  /* 0x00000010304c723c */ /* 0x004fe8000000084c */
[----:B------:R-:W-:Y:S01]  /*32c0*/  IMAD.U32 R56, R3, 0x2, R8 ;  /* 0x0000000203387824 */ /* 0x000fe200078e0008 */
[----:B------:R-:W-:-:S03]  /*32d0*/  IADD3 R8, R2, 0xe180, RZ ;  /* 0x0000e18002087810 */ /* 0x000fc60007ffe0ff */
[C---:B------:R-:W-:Y:S02]  /*32e0*/  HMMA.16816.F16 R80, R48.reuse, R20, R80 ;  /* 0x000000143050723c */ /* 0x040fe40000000850 */
[----:B------:R-:W-:Y:S01]  /*32f0*/  IMAD.U32 R16, R3, 0x2, R8 ;  /* 0x0000000203107824 */ /* 0x000fe200078e0008 */
[----:B------:R-:W-:Y:S04]  /*3300*/  LDSM.16.MT88.4 R56, [R56] ;  /* 0x000000003838783b */ /* 0x000fe80000004200 */
[----:B------:R-:W2:Y:S01]  /*3310*/  LDSM.16.MT88.4 R8, [R10] ;  /* 0x000000000a08783b */ /* 0x000ea20000004200 */
[C---:B------:R-:W-:Y:S03]  /*3320*/  HMMA.16816.F16 R78, R48.reuse, R22, R78 ;  /* 0x00000016304e723c */ /* 0x040fe6000000084e */
[----:B------:R3:W4:Y:S05]  /*3330*/  LDSM.16.MT88.4 R20, [R12] ;  /* 0x000000000c14783b */ /* 0x00072a0000004200 */
[----:B------:R-:W-:Y:S01]  /*3340*/  HMMA.16816.F16 R74, R48, R18, R74 ;  /* 0x00000012304a723c */ /* 0x000fe2000000084a */
[----:B------:R-:W5:Y:S01]  /*3350*/  LDSM.16.MT88.4 R16, [R16] ;  /* 0x000000001010783b */ /* 0x000f620000004200 */
[----:B---3--:R-:W-:-:S06]  /*3360*/  IADD3 R12, R2, 0xe220, RZ ;  /* 0x0000e220020c7810 */ /* 0x008fcc0007ffe0ff */
[----:B------:R-:W-:Y:S01]  /*3370*/  HMMA.16816.F16 R42, R48, R32, R60 ;  /* 0x00000020302a723c */ /* 0x000fe2000000083c */
[----:B------:R-:W-:-:S07]  /*3380*/  IMAD.U32 R12, R3, 0x2, R12 ;  /* 0x00000002030c7824 */ /* 0x000fce00078e000c */
[C---:B------:R-:W-:Y:S08]  /*3390*/  HMMA.16816.F16 R72, R48.reuse, R34, R62 ;  /* 0x000000223048723c */ /* 0x040ff0000000083e */
[C---:B-1----:R-:W-:Y:S08]  /*33a0*/  HMMA.16816.F16 R38, R48.reuse, R52, R38 ;  /* 0x000000343026723c */ /* 0x042ff00000000826 */
[C---:B--2---:R-:W-:Y:S07]  /*33b0*/  HMMA.16816.F16 R26, R48.reuse, R8, R26 ;  /* 0x00000008301a723c */ /* 0x044fee000000081a */
[C---:B------:R-:W-:Y:S01]  /*33c0*/  IADD3 R8, R2.reuse, 0xe200, RZ ;  /* 0x0000e20002087810 */ /* 0x040fe20007ffe0ff */
[C---:B----4-:R-:W-:Y:S07]  /*33d0*/  HMMA.16816.F16 R32, R48.reuse, R22, R4 ;  /* 0x000000163020723c */ /* 0x050fee0000000804 */
[C---:B------:R-:W-:Y:S01]  /*33e0*/  IADD3 R4, R2.reuse, 0xe1c0, RZ ;  /* 0x0000e1c002047810 */ /* 0x040fe20007ffe0ff */
[C---:B------:R-:W-:Y:S07]  /*33f0*/  HMMA.16816.F16 R86, R48.reuse, R56, R14 ;  /* 0x000000383056723c */ /* 0x040fee000000080e */
[----:B------:R-:W-:Y:S01]  /*3400*/  IADD3 R14, R2, 0xe240, RZ ;  /* 0x0000e240020e7810 */ /* 0x000fe20007ffe0ff */
[----:B------:R-:W-:Y:S04]  /*3410*/  HMMA.16816.F16 R34, R48, R20, R6 ;  /* 0x000000143022723c */ /* 0x000fe80000000806 */
[----:B------:R-:W-:-:S02]  /*3420*/  IMAD.U32 R56, R3, 0x2, R14 ;  /* 0x0000000203387824 */ /* 0x000fc400078e000e */
[----:B------:R-:W1:Y:S01]  /*3430*/  LDSM.16.MT88.4 R12, [R12] ;  /* 0x000000000c0c783b */ /* 0x000e620000004200 */
[C---:B------:R-:W-:Y:S01]  /*3440*/  IADD3 R6, R2.reuse, 0xe1e0, RZ ;  /* 0x0000e1e002067810 */ /* 0x040fe20007ffe0ff */
[C---:B-----5:R-:W-:Y:S01]  /*3450*/  HMMA.16816.F16 R30, R48.reuse, R16, R30 ;  /* 0x00000010301e723c */ /* 0x060fe2000000081e */
[----:B------:R-:W-:Y:S01]  /*3460*/  IADD3 R2, R2, 0xe260, RZ ;  /* 0x0000e26002027810 */ /* 0x000fe20007ffe0ff */
[C---:B------:R-:W-:Y:S02]  /*3470*/  IMAD.U32 R20, R3.reuse, 0x2, R4 ;  /* 0x0000000203147824 */ /* 0x040fe400078e0004 */
[C---:B------:R-:W-:Y:S02]  /*3480*/  IMAD.U32 R6, R3.reuse, 0x2, R6 ;  /* 0x0000000203067824 */ /* 0x040fe400078e0006 */
[C---:B------:R-:W-:Y:S02]  /*3490*/  IMAD.U32 R2, R3.reuse, 0x2, R2 ;  /* 0x0000000203027824 */ /* 0x040fe400078e0002 */
[----:B------:R-:W-:Y:S01]  /*34a0*/  IMAD.U32 R16, R3, 0x2, R8 ;  /* 0x0000000203107824 */ /* 0x000fe200078e0008 */
[C---:B------:R-:W-:Y:S01]  /*34b0*/  HMMA.16816.F16 R28, R48.reuse, R18, R28 ;  /* 0x00000012301c723c */ /* 0x040fe2000000081c */
[----:B------:R-:W2:Y:S04]  /*34c0*/  LDSM.16.MT88.4 R20, [R20] ;  /* 0x000000001414783b */ /* 0x000ea80000004200 */
[----:B------:R-:W3:Y:S03]  /*34d0*/  LDSM.16.MT88.4 R16, [R16] ;  /* 0x000000001010783b */ /* 0x000ee60000004200 */
[C---:B------:R-:W-:Y:S01]  /*34e0*/  HMMA.16816.F16 R40, R48.reuse, R58, R40 ;  /* 0x0000003a3028723c */ /* 0x040fe20000000828 */
[----:B------:R1:W4:Y:S04]  /*34f0*/  LDSM.16.MT88.4 R60, [R6] ;  /* 0x00000000063c783b */ /* 0x0003280000004200 */
[----:B------:R-:W5:Y:S03]  /*3500*/  LDSM.16.MT88.4 R56, [R56] ;  /* 0x000000003838783b */ /* 0x000f660000004200 */
[C---:B------:R-:W-:Y:S01]  /*3510*/  HMMA.16816.F16 R36, R48.reuse, R54, R36 ;  /* 0x000000363024723c */ /* 0x040fe20000000824 */
[----:B------:R-:W4:Y:S07]  /*3520*/  LDSM.16.MT88.4 R52, [R2] ;  /* 0x000000000234783b */ /* 0x000f2e0000004200 */
[C---:B------:R-:W-:Y:S08]  /*3530*/  HMMA.16816.F16 R4, R48.reuse, R10, R94 ;  /* 0x0000000a3004723c */ /* 0x040ff0000000085e */
[C---:B-1----:R-:W-:Y:S08]  /*3540*/  HMMA.16816.F16 R6, R48.reuse, R12, R96 ;  /* 0x0000000c3006723c */ /* 0x042ff00000000860 */
[C---:B--2---:R-:W-:Y:S08]  /*3550*/  HMMA.16816.F16 R24, R48.reuse, R20, R108 ;  /* 0x000000143018723c */ /* 0x044ff0000000086c */
[C---:B---3--:R-:W-:Y:S08]  /*3560*/  HMMA.16816.F16 R10, R48.reuse, R16, R100 ;  /* 0x00000010300a723c */ /* 0x048ff00000000864 */
[C---:B------:R-:W-:Y:S08]  /*3570*/  HMMA.16816.F16 R16, R48.reuse, R14, R92 ;  /* 0x0000000e3010723c */ /* 0x040ff0000000085c */
[C---:B------:R-:W-:Y:S08]  /*3580*/  HMMA.16816.F16 R22, R48.reuse, R22, R106 ;  /* 0x000000163016723c */ /* 0x040ff0000000086a */
[C---:B----4-:R-:W-:Y:S08]  /*3590*/  HMMA.16816.F16 R20, R48.reuse, R60, R104 ;  /* 0x0000003c3014723c */ /* 0x050ff00000000868 */
[C---:B------:R-:W-:Y:S08]  /*35a0*/  HMMA.16816.F16 R8, R48.reuse, R62, R102 ;  /* 0x0000003e3008723c */ /* 0x040ff00000000866 */
[C---:B------:R-:W-:Y:S08]  /*35b0*/  HMMA.16816.F16 R18, R48.reuse, R18, R98 ;  /* 0x000000123012723c */ /* 0x040ff00000000862 */
[C---:B-----5:R-:W-:Y:S08]  /*35c0*/  HMMA.16816.F16 R14, R48.reuse, R56, R66 ;  /* 0x00000038300e723c */ /* 0x060ff00000000842 */
[C---:B------:R-:W-:Y:S08]  /*35d0*/  HMMA.16816.F16 R12, R48.reuse, R58, R64 ;  /* 0x0000003a300c723c */ /* 0x040ff00000000840 */
[C---:B------:R-:W-:Y:S08]  /*35e0*/  HMMA.16816.F16 R82, R48.reuse, R52, R82 ;  /* 0x000000343052723c */ /* 0x040ff00000000852 */
[----:B------:R-:W-:Y:S11]  /*35f0*/  HMMA.16816.F16 R84, R48, R54, R84 ;  /* 0x000000363054723c */ /* 0x000ff60000000854 */
[----:B------:R-:W-:Y:S11]  /*3600*/  @!UPT UIADD3 URZ, URZ, URZ, URZ ;  /* 0x0000003f3f3ff290 */ /* 0x000ff6000fffe03f */
.L_x_25:
[----:B------:R-:W-:Y:S02]  /*3610*/  WARPSYNC 0xffffffff ;  /* 0xffffffff00007948 */ /* 0x000fe40003800000 */
[----:B------:R-:W2:Y:S01]  /*3620*/  LDL R2, [R1] ;  /* 0x0000000001027983 */ /* 0x000ea20000100800 */
[----:B------:R-:W-:-:S03]  /*3630*/  IADD3 R0, R0, 0x1, RZ ;  /* 0x0000000100007810 */ /* 0x000fc60007ffe0ff */
[----:B------:R-:W-:Y:S01]  /*3640*/  BAR.SYNC.DEFER_BLOCKING 0x0 ;  /* 0x0000000000007b1d */ /* 0x000fe20000010000 */
[----:B--2---:R-:W-:-:S13]  /*3650*/  ISETP.GE.AND P0, PT, R0, R2, PT ;  /* 0x000000020000720c */ /* 0x004fda0003f06270 */
[----:B------:R-:W-:Y:S01]  /*3660*/  @P0 CALL.REL.NOINC `(.L_x_0) ;  /* 0x0000001000000944 */ /* 0x000fe20003c00000 */
[----:B------:R-:W-:Y:S05]  /*3670*/  BRA `(.L_x_26) ;  /* 0xffffd21000007947 */ /* 0x000fea000383ffff */
.L_x_0:
[----:B------:R-:W1:Y:S02]  /*3680*/  S2R R2, SR_TID.X ;  /* 0x0000000000027919 */ /* 0x000e640000002100 */
[----:B-1----:R-:W-:-:S13]  /*3690*/  ISETP.GE.AND P0, PT, R2, 0x20, PT ;  /* 0x000000200200780c */ /* 0x002fda0003f06270 */
[----:B------:R-:W-:Y:S05]  /*36a0*/  @!P0 EXIT ;  /* 0x000000000000894d */ /* 0x000fea0003800000 */
[----:B------:R-:W-:Y:S02]  /*36b0*/  LEA R0, R116, UR4, 0x4 ;  /* 0x0000000474007c11 */ /* 0x000fe4000f8e20ff */
[----:B------:R-:W-:Y:S02]  /*36c0*/  IADD3 R48, R110, 0x10, RZ ;  /* 0x000000106e307810 */ /* 0x000fe40007ffe0ff */
[----:B------:R-:W-:Y:S02]  /*36d0*/  IADD3 R0, R0, -0x10, RZ ;  /* 0xfffffff000007810 */ /* 0x000fe40007ffe0ff */
[----:B------:R-:W-:Y:S02]  /*36e0*/  IADD3 R54, R110, 0x20, RZ ;  /* 0x000000206e367810 */ /* 0x000fe40007ffe0ff */
[----:B------:R-:W-:Y:S02]  /*36f0*/  ISETP.GE.AND P0, PT, R0, c[0x0][0x178], PT ;  /* 0x00005e0000007a0c */ /* 0x000fe40003f06270 */
[----:B------:R-:W-:-:S02]  /*3700*/  IADD3 R50, R110, 0x30, RZ ;  /* 0x000000306e327810 */ /* 0x000fc40007ffe0ff */
[----:B------:R-:W-:Y:S02]  /*3710*/  ISETP.GE.OR P2, PT, R110, c[0x0][0x17c], P0 ;  /* 0x00005f006e007a0c */ /* 0x000fe40000746670 */
[----:B------:R-:W-:Y:S02]  /*3720*/  ISETP.GE.OR P3, PT, R48, c[0x0][0x17c], P0 ;  /* 0x00005f0030007a0c */ /* 0x000fe40000766670 */
[----:B------:R-:W-:Y:S02]  /*3730*/  ISETP.GE.OR P1, PT, R54, c[0x0][0x17c], P0 ;  /* 0x00005f0036007a0c */ /* 0x000fe40000726670 */
[----:B------:R-:W-:-:S07]  /*3740*/  IADD3 R49, R110, 0x40, RZ ;  /* 0x000000406e317810 */ /* 0x000fce0007ffe0ff */
[----:B------:R-:W-:Y:S05]  /*3750*/  @P2 BRA `(.L_x_27) ;  /* 0x0000015000002947 */ /* 0x000fea0003800000 */
[----:B------:R-:W1:Y:S01]  /*3760*/  S2R R2, SR_LANEID ;  /* 0x0000000000027919 */ /* 0x000e620000000000 */
[----:B------:R-:W-:Y:S01]  /*3770*/  IMAD R3, R0, c[0x0][0x17c], RZ ;  /* 0x00005f0000037a24 */ /* 0x000fe200078e02ff */
[----:B------:R-:W-:Y:S01]  /*3780*/  SHF.R.S32.HI R52, RZ, 0x1f, R110 ;  /* 0x0000001fff347819 */ /* 0x000fe2000001146e */
[----:B------:R-:W-:Y:S01]  /*3790*/  IMAD.MOV.U32 R55, RZ, RZ, c[0x0][0x17c] ;  /* 0x00005f00ff377624 */ /* 0x000fe200078e00ff */
[----:B------:R-:W-:Y:S02]  /*37a0*/  WARPSYNC 0xffffffff ;  /* 0xffffffff00007948 */ /* 0x000fe40003800000 */
[----:B------:R-:W-:Y:S02]  /*37b0*/  IADD3 R56, P2, R110, R3, RZ ;  /* 0x000000036e387210 */ /* 0x000fe40007f5e0ff */
[----:B------:R-:W-:Y:S02]  /*37c0*/  SHF.R.U32.HI R55, RZ, 0x1, R55 ;  /* 0x00000001ff377819 */ /* 0x000fe40000011637 */
[----:B------:R-:W-:Y:S01]  /*37d0*/  LEA.HI.X.SX32 R57, R3, R52, 0x1, P2 ;  /* 0x0000003403397211 */ /* 0x000fe200010f0eff */
[----:B------:R-:W-:Y:S01]  /*37e0*/  IMAD.MOV.U32 R3, RZ, RZ, RZ ;  /* 0x000000ffff037224 */ /* 0x000fe200078e00ff */
[----:B------:R-:W-:-:S02]  /*37f0*/  LEA R53, P2, R56, c[0x0][0x170], 0x1 ;  /* 0x00005c0038357a11 */ /* 0x000fc400078408ff */
[----:B-1----:R-:W-:Y:S02]  /*3800*/  SHF.R.U32.HI R51, RZ, 0x2, R2 ;  /* 0x00000002ff337819 */ /* 0x002fe40000011602 */
[----:B------:R-:W-:-:S05]  /*3810*/  LOP3.LUT R2, R2, 0x3, RZ, 0xc0, !PT ;  /* 0x0000000302027812 */ /* 0x000fca00078ec0ff */
[----:B------:R-:W-:Y:S01]  /*3820*/  IMAD.WIDE.U32 R2, R51, R55, R2 ;  /* 0x0000003733027225 */ /* 0x000fe200078e0002 */
[----:B------:R-:W-:-:S04]  /*3830*/  LEA.HI.X R51, R56, c[0x0][0x174], R57, 0x1, P2 ;  /* 0x00005d0038337a11 */ /* 0x000fc800010f0c39 */
[----:B------:R-:W-:-:S04]  /*3840*/  LEA R52, P2, R2, R53, 0x2 ;  /* 0x0000003502347211 */ /* 0x000fc800078410ff */
[----:B------:R-:W-:-:S05]  /*3850*/  LEA.HI.X R53, R2, R51, R3, 0x2, P2 ;  /* 0x0000003302357211 */ /* 0x000fca00010f1403 */
[----:B------:R-:W-:Y:S01]  /*3860*/  IMAD.WIDE.U32 R2, R55, 0x20, R52 ;  /* 0x0000002037027825 */ /* 0x000fe200078e0034 */
[----:B------:R1:W-:Y:S04]  /*3870*/  STG.E [R52.64], R90 ;  /* 0x0000005a34007986 */ /* 0x0003e8000c101906 */
[----:B------:R1:W-:Y:S04]  /*3880*/  STG.E [R2.64], R91 ;  /* 0x0000005b02007986 */ /* 0x0003e8000c101906 */
[----:B------:R1:W-:Y:S04]  /*3890*/  STG.E [R52.64+0x10], R88 ;  /* 0x0000105834007986 */ /* 0x0003e8000c101906 */
[----:B------:R1:W-:Y:S02]  /*38a0*/  STG.E [R2.64+0x10], R89 ;  /* 0x0000105902007986 */ /* 0x0003e4000c101906 */
.L_x_27:
[----:B------:R-:W-:Y:S05]  /*38b0*/  @P3 BRA `(.L_x_28) ;  /* 0x0000015000003947 */ /* 0x000fea0003800000 */
[----:B-1----:R-:W1:Y:S01]  /*38c0*/  S2R R2, SR_LANEID ;  /* 0x0000000000027919 */ /* 0x002e620000000000 */
[----:B------:R-:W-:Y:S01]  /*38d0*/  IMAD R55, R0, c[0x0][0x17c], RZ ;  /* 0x00005f0000377a24 */ /* 0x000fe200078e02ff */
[----:B------:R-:W-:Y:S01]  /*38e0*/  SHF.R.S32.HI R3, RZ, 0x1f, R48 ;  /* 0x0000001fff037819 */ /* 0x000fe20000011430 */
[----:B------:R-:W-:Y:S01]  /*38f0*/  IMAD.MOV.U32 R51, RZ, RZ, c[0x0][0x17c] ;  /* 0x00005f00ff337624 */ /* 0x000fe200078e00ff */
[----:B------:R-:W-:Y:S02]  /*3900*/  WARPSYNC 0xffffffff ;  /* 0xffffffff00007948 */ /* 0x000fe40003800000 */
[----:B------:R-:W-:-:S02]  /*3910*/  IADD3 R48, P2, R55, R48, RZ ;  /* 0x0000003037307210 */ /* 0x000fc40007f5e0ff */
[----:B------:R-:W-:Y:S02]  /*3920*/  SHF.R.U32.HI R57, RZ, 0x1, R51 ;  /* 0x00000001ff397819 */ /* 0x000fe40000011633 */
[----:B------:R-:W-:Y:S01]  /*3930*/  LEA.HI.X.SX32 R55, R55, R3, 0x1, P2 ;  /* 0x0000000337377211 */ /* 0x000fe200010f0eff */
[----:B------:R-:W-:Y:S01]  /*3940*/  IMAD.MOV.U32 R3, RZ, RZ, RZ ;  /* 0x000000ffff037224 */ /* 0x000fe200078e00ff */
[----:B------:R-:W-:Y:S02]  /*3950*/  LEA R51, P2, R48, c[0x0][0x170], 0x1 ;  /* 0x00005c0030337a11 */ /* 0x000fe400078408ff */
        /* <DEDUP_REMOVED lines=11> */
.L_x_28:
        /* <DEDUP_REMOVED lines=22> */
.L_x_29:
[----:B------:R-:W-:Y:S02]  /*3b70*/  ISETP.GE.OR P6, PT, R50, c[0x0][0x17c], P0 ;  /* 0x00005f0032007a0c */ /* 0x000fe400007c6670 */
[----:B------:R-:W-:-:S02]  /*3b80*/  IADD3 R56, R110, 0x50, RZ ;  /* 0x000000506e387810 */ /* 0x000fc40007ffe0ff */
[C---:B------:R-:W-:Y:S02]  /*3b90*/  IADD3 R57, R110.reuse, 0x60, RZ ;  /* 0x000000606e397810 */ /* 0x040fe40007ffe0ff */
[C---:B------:R-:W-:Y:S02]  /*3ba0*/  IADD3 R51, R110.reuse, 0x70, RZ ;  /* 0x000000706e337810 */ /* 0x040fe40007ffe0ff */
[----:B------:R-:W-:Y:S02]  /*3bb0*/  IADD3 R48, R110, 0x80, RZ ;  /* 0x000000806e307810 */ /* 0x000fe40007ffe0ff */
[----:B------:R-:W-:Y:S02]  /*3bc0*/  ISETP.GE.OR P1, PT, R49, c[0x0][0x17c], P0 ;  /* 0x00005f0031007a0c */ /* 0x000fe40000726670 */
[----:B------:R-:W-:Y:S02]  /*3bd0*/  ISETP.GE.OR P2, PT, R56, c[0x0][0x17c], P0 ;  /* 0x00005f0038007a0c */ /* 0x000fe40000746670 */
[----:B------:R-:W-:-:S02]  /*3be0*/  ISETP.GE.OR P3, PT, R57, c[0x0][0x17c], P0 ;  /* 0x00005f0039007a0c */ /* 0x000fc40000766670 */
[----:B------:R-:W-:Y:S02]  /*3bf0*/  ISETP.GE.OR P4, PT, R51, c[0x0][0x17c], P0 ;  /* 0x00005f0033007a0c */ /* 0x000fe40000786670 */
[----:B------:R-:W-:Y:S02]  /*3c00*/  ISETP.GE.OR P5, PT, R48, c[0x0][0x17c], P0 ;  /* 0x00005f0030007a0c */ /* 0x000fe400007a6670 */
[C---:B-1----:R-:W-:Y:S02]  /*3c10*/  IADD3 R3, R110.reuse, 0x90, RZ ;  /* 0x000000906e037810 */ /* 0x042fe40007ffe0ff */
[----:B------:R-:W-:Y:S01]  /*3c20*/  IADD3 R2, R110, 0xa0, RZ ;  /* 0x000000a06e027810 */ /* 0x000fe20007ffe0ff */
[----:B------:R-:W-:Y:S05]  /*3c30*/  @P6 BRA `(.L_x_30) ;  /* 0x0000015000006947 */ /* 0x000fea0003800000 */
[----:B------:R-:W1:Y:S01]  /*3c40*/  S2R R52, SR_LANEID ;  /* 0x0000000000347919 */ /* 0x000e620000000000 */
        /* <DEDUP_REMOVED lines=20> */
.L_x_30:
        /* <DEDUP_REMOVED lines=22> */
.L_x_31:
        /* <DEDUP_REMOVED lines=22> */
.L_x_32:
        /* <DEDUP_REMOVED lines=22> */
.L_x_33:
        /* <DEDUP_REMOVED lines=22> */
.L_x_34:
        /* <DEDUP_REMOVED lines=22> */
.L_x_35:
[----:B------:R-:W-:Y:S02]  /*4470*/  ISETP.GE.OR P6, PT, R3, c[0x0][0x17c], P0 ;  /* 0x00005f0003007a0c */ /* 0x000fe400007c6670 */
[----:B-1----:R-:W-:-:S02]  /*4480*/  IADD3 R29, R110, 0xb0, RZ ;  /* 0x000000b06e1d7810 */ /* 0x002fc40007ffe0ff */
[C---:B------:R-:W-:Y:S02]  /*4490*/  IADD3 R34, R110.reuse, 0xc0, RZ ;  /* 0x000000c06e227810 */ /* 0x040fe40007ffe0ff */
[C---:B------:R-:W-:Y:S02]  /*44a0*/  IADD3 R35, R110.reuse, 0xd0, RZ ;  /* 0x000000d06e237810 */ /* 0x040fe40007ffe0ff */
[C---:B------:R-:W-:Y:S02]  /*44b0*/  IADD3 R28, R110.reuse, 0xe0, RZ ;  /* 0x000000e06e1c7810 */ /* 0x040fe40007ffe0ff */
[----:B------:R-:W-:Y:S02]  /*44c0*/  IADD3 R110, R110, 0xf0, RZ ;  /* 0x000000f06e6e7810 */ /* 0x000fe40007ffe0ff */
[----:B------:R-:W-:Y:S02]  /*44d0*/  ISETP.GE.OR P5, PT, R2, c[0x0][0x17c], P0 ;  /* 0x00005f0002007a0c */ /* 0x000fe400007a6670 */
[----:B------:R-:W-:-:S02]  /*44e0*/  ISETP.GE.OR P4, PT, R29, c[0x0][0x17c], P0 ;  /* 0x00005f001d007a0c */ /* 0x000fc40000786670 */
[----:B------:R-:W-:Y:S02]  /*44f0*/  ISETP.GE.OR P3, PT, R34, c[0x0][0x17c], P0 ;  /* 0x00005f0022007a0c */ /* 0x000fe40000766670 */
[----:B------:R-:W-:Y:S02]  /*4500*/  ISETP.GE.OR P2, PT, R35, c[0x0][0x17c], P0 ;  /* 0x00005f0023007a0c */ /* 0x000fe40000746670 */
[----:B------:R-:W-:Y:S02]  /*4510*/  ISETP.GE.OR P1, PT, R28, c[0x0][0x17c], P0 ;  /* 0x00005f001c007a0c */ /* 0x000fe40000726670 */
[----:B------:R-:W-:Y:S01]  /*4520*/  ISETP.GE.OR P0, PT, R110, c[0x0][0x17c], P0 ;  /* 0x00005f006e007a0c */ /* 0x000fe20000706670 */
[----:B------:R-:W-:Y:S07]  /*4530*/  @P6 BRA `(.L_x_36) ;  /* 0x0000015000006947 */ /* 0x000fee0003800000 */
        /* <DEDUP_REMOVED lines=21> */
.L_x_36:
        /* <DEDUP_REMOVED lines=22> */
.L_x_37:
        /* <DEDUP_REMOVED lines=22> */
.L_x_38:
        /* <DEDUP_REMOVED lines=22> */
.L_x_39:
        /* <DEDUP_REMOVED lines=22> */
.L_x_40:
        /* <DEDUP_REMOVED lines=22> */
.L_x_41:
[----:B------:R-:W-:Y:S05]  /*4d70*/  @P0 EXIT ;  /* 0x000000000000094d */ /* 0x000fea0003800000 */
[----:B-1----:R-:W1:Y:S01]  /*4d80*/  S2R R2, SR_LANEID ;  /* 0x0000000000027919 */ /* 0x002e620000000000 */
[----:B------:R-:W-:Y:S01]  /*4d90*/  IMAD R9, R0, c[0x0][0x17c], RZ ;  /* 0x00005f0000097a24 */ /* 0x000fe200078e02ff */
[----:B------:R-:W-:Y:S01]  /*4da0*/  SHF.R.S32.HI R0, RZ, 0x1f, R110 ;  /* 0x0000001fff007819 */ /* 0x000fe2000001146e */
[----:B------:R-:W-:Y:S01]  /*4db0*/  IMAD.MOV.U32 R3, RZ, RZ, c[0x0][0x17c] ;  /* 0x00005f00ff037624 */ /* 0x000fe200078e00ff */
[----:B------:R-:W-:Y:S02]  /*4dc0*/  WARPSYNC 0xffffffff ;  /* 0xffffffff00007948 */ /* 0x000fe40003800000 */
[----:B------:R-:W-:-:S02]  /*4dd0*/  IADD3 R110, P0, R9, R110, RZ ;  /* 0x0000006e096e7210 */ /* 0x000fc40007f1e0ff */
[----:B------:R-:W-:Y:S01]  /*4de0*/  SHF.R.U32.HI R11, RZ, 0x1, R3 ;  /* 0x00000001ff0b7819 */ /* 0x000fe20000011603 */
[----:B------:R-:W-:Y:S01]  /*4df0*/  IMAD.MOV.U32 R3, RZ, RZ, RZ ;  /* 0x000000ffff037224 */ /* 0x000fe200078e00ff */
[----:B------:R-:W-:Y:S02]  /*4e00*/  LEA.HI.X.SX32 R9, R9, R0, 0x1, P0 ;  /* 0x0000000009097211 */ /* 0x000fe400000f0eff */
        /* <DEDUP_REMOVED lines=8> */
[----:B------:R-:W-:Y:S04]  /*4e90*/  STG.E [R2.64], R82 ;  /* 0x0000005202007986 */ /* 0x000fe8000c101906 */
[----:B------:R-:W-:Y:S04]  /*4ea0*/  STG.E [R4.64], R83 ;  /* 0x0000005304007986 */ /* 0x000fe8000c101906 */
[----:B------:R-:W-:Y:S04]  /*4eb0*/  STG.E [R2.64+0x10], R84 ;  /* 0x0000105402007986 */ /* 0x000fe8000c101906 */
[----:B------:R-:W-:Y:S01]  /*4ec0*/  STG.E [R4.64+0x10], R85 ;  /* 0x0000105504007986 */ /* 0x000fe2000c101906 */
[----:B------:R-:W-:Y:S05]  /*4ed0*/  EXIT ;  /* 0x000000000000794d */ /* 0x000fea0003800000 */
.L_x_42:
[----:B------:R-:W-:-:S00]  /*4ee0*/  BRA `(.L_x_42) ;  /* 0xfffffff000007947 */ /* 0x000fc0000383ffff */
[----:B------:R-:W-:-:S00]  /*4ef0*/  NOP ;  /* 0x0000000000007918 */ /* 0x000fc00000000000 */
        /* <DEDUP_REMOVED lines=8> */
.L_x_43:


//--------------------- .nv.shared.gemm_mma_kernel --------------------------
	.section	.nv.shared.gemm_mma_kernel,"aw",@nobits
	.sectionflags	@""
	.align	16
